def gluon_tcgen05(
    a_ptr,
    b_ptr,
    c_ptr,
    M,
    N,
    K,
    stride_am,
    stride_bk,
    stride_cm,
    BLOCK_M: gl.constexpr,
    BLOCK_N: gl.constexpr,
    BLOCK_K: gl.constexpr,
    DTYPE: gl.constexpr,
    A_LAYOUT: gl.constexpr,
    B_LAYOUT: gl.constexpr,
    C_LAYOUT: gl.constexpr,
    B_SHAPE: gl.constexpr,
    TMEM_LAYOUT: gl.constexpr,
    TMEM_REG: gl.constexpr,
    TRANS_B: gl.constexpr,
    NUM_BUFFERS: gl.constexpr,
):
    a_desc = tma.make_tensor_descriptor(
        a_ptr, [M, K], [stride_am, 1], [BLOCK_M, BLOCK_K], A_LAYOUT
    )
    b_desc = tma.make_tensor_descriptor(
        b_ptr,
        [N, K] if TRANS_B else [K, N],
        [stride_bk, 1],
        B_SHAPE,
        B_LAYOUT,
    )
    c_desc = tma.make_tensor_descriptor(
        c_ptr, [M, N], [stride_cm, 1], [BLOCK_M, BLOCK_N], C_LAYOUT
    )

    a_bufs = gl.allocate_shared_memory(
        DTYPE, [NUM_BUFFERS, BLOCK_M, BLOCK_K], A_LAYOUT
    )
    b_bufs = gl.allocate_shared_memory(DTYPE, [NUM_BUFFERS] + B_SHAPE, B_LAYOUT)

    pid_m = gl.program_id(0)
    pid_n = gl.program_id(1)
    off_m = pid_m * BLOCK_M
    off_n = pid_n * BLOCK_N

    tma_bars = gl.allocate_shared_memory(
        gl.int64, [NUM_BUFFERS, 1], mbarrier.MBarrierLayout()
    )
    mma_bars = gl.allocate_shared_memory(
        gl.int64, [NUM_BUFFERS, 1], mbarrier.MBarrierLayout()
    )
    for i in gl.static_range(NUM_BUFFERS):
        mbarrier.init(tma_bars.index(i), count=1)
        mbarrier.init(mma_bars.index(i), count=1)

    acc_tmem = allocate_tensor_memory(gl.float32, [BLOCK_M, BLOCK_N], TMEM_LAYOUT)
    idx = 0
    phase = 0
    use_acc = False
    for k in range(0, K, BLOCK_K):
        a = a_bufs.index(idx)
        b = b_bufs.index(idx)
        tma_bar = tma_bars.index(idx)
        mma_bar = mma_bars.index(idx)
        mbarrier.expect(
            tma_bar, a_desc.block_type.nbytes + b_desc.block_type.nbytes
        )
        tma.async_copy_global_to_shared(a_desc, [off_m, k], tma_bar, a)
        tma.async_copy_global_to_shared(
            b_desc, [off_n, k] if TRANS_B else [k, off_n], tma_bar, b
        )
        mbarrier.wait(tma_bar, phase=phase)

        if TRANS_B:
            b = b.permute((1, 0))
        tcgen05_mma(a, b, acc_tmem, use_acc=use_acc)
        tcgen05_commit(mma_bar)
        mbarrier.wait(mma_bar, phase=phase)
        use_acc = True

        idx += 1
        if idx == NUM_BUFFERS:
            idx = 0
            phase ^= 1

    for i in gl.static_range(NUM_BUFFERS):
        mbarrier.invalidate(tma_bars.index(i))
        mbarrier.invalidate(mma_bars.index(i))

    acc = acc_tmem.load(TMEM_REG)
    c_smem = gl.allocate_shared_memory(DTYPE, [BLOCK_M, BLOCK_N], C_LAYOUT)
    c_smem.store(acc.to(DTYPE))
    fence_async_shared()
    tma.async_copy_shared_to_global(c_desc, [off_m, off_n], c_smem)
    tma.store_wait(pendings=0)

# config = {"BLOCK_K": 128, "BLOCK_M": 128, "BLOCK_N": 256, "arch": "sm_100", "dtype": "fp8e4m3", "num_buffers": 4, "num_warps": 8, "trans_b": 1}
# arch = sm_100


// ===== COMPILED SASS (sm_100a) =====

	.target	sm_100a

	.elftype	@"ET_EXEC"


//--------------------- .note.nv.tkinfo           --------------------------
	.section	.note.nv.tkinfo,"",@"SHT_NOTE"
	.sectionflags	@"SHF_NOTE_NV_TKINFO"
	.tkinfo
        /*0018*/ 	.word	0x00000081
        /*0030*/ 	.string	""
        /*0030*/ 	.string	"ptxas-blackwell"
        /*0030*/ 	.string	"Cuda compilation tools, release 12.9, V12.9.86"
        /*0030*/ 	.string	"Build cuda_12.9.r12.9/compiler.36037853_0"
        /*0030*/ 	.string	"-v  -suppress-debug-info  -lineinfo  -arch sm_100a "



//--------------------- .note.nv.cuver            --------------------------
	.section	.note.nv.cuver,"",@"SHT_NOTE"
	.sectionflags	@"SHF_NOTE_NV_CUVER"
        /*0018*/ 	.short	0x0001
        /*001a*/ 	.short	0x0064
        /*001c*/ 	.short	0x0001
        /*001e*/ 	.short	0x0000
        /*0020*/ 	.short	0x0001
        /*0022*/ 	.short	0x0000


//--------------------- .nv.info                  --------------------------
	.section	.nv.info,"",@"SHT_CUDA_INFO"
	.align	4


	//----- nvinfo : EIATTR_REGCOUNT
	.align		4
        /*0000*/ 	.byte	0x04, 0x2f
        /*0002*/ 	.short	(.L_4 - .L_3)
	.align		4
.L_3:
        /*0004*/ 	.word	index@(gluon_tcgen05)
        /*0008*/ 	.word	0x00000087


	//----- nvinfo : EIATTR_FRAME_SIZE
	.align		4
.L_4:
        /*000c*/ 	.byte	0x04, 0x11
        /*000e*/ 	.short	(.L_6 - .L_5)
	.align		4
.L_5:
        /*0010*/ 	.word	index@($__internal_2_$__cuda_sm10x_tcgen05_guardrail_trap_unallocated_columns_being_dealloced)
        /*0014*/ 	.word	0x00000000


	//----- nvinfo : EIATTR_FRAME_SIZE
	.align		4
.L_6:
        /*0018*/ 	.byte	0x04, 0x11
        /*001a*/ 	.short	(.L_8 - .L_7)
	.align		4
.L_7:
        /*001c*/ 	.word	index@($__internal_1_$__cuda_sm10x_tcgen05_guardrail_trap_phase_invalid_during_alloc)
        /*0020*/ 	.word	0x00000000


	//----- nvinfo : EIATTR_FRAME_SIZE
	.align		4
.L_8:
        /*0024*/ 	.byte	0x04, 0x11
        /*0026*/ 	.short	(.L_10 - .L_9)
	.align		4
.L_9:
        /*0028*/ 	.word	index@($__internal_0_$__cuda_sm10x_tcgen05_guardrail_trap_col_being_dealloced_not_returned_by_alloc)
        /*002c*/ 	.word	0x00000000


	//----- nvinfo : EIATTR_FRAME_SIZE
	.align		4
.L_10:
        /*0030*/ 	.byte	0x04, 0x11
        /*0032*/ 	.short	(.L_12 - .L_11)
	.align		4
.L_11:
        /*0034*/ 	.word	index@(gluon_tcgen05)
        /*0038*/ 	.word	0x00000000


	//----- nvinfo : EIATTR_MIN_STACK_SIZE
	.align		4
.L_12:
        /*003c*/ 	.byte	0x04, 0x12
        /*003e*/ 	.short	(.L_14 - .L_13)
	.align		4
.L_13:
        /*0040*/ 	.word	index@(gluon_tcgen05)
        /*0044*/ 	.word	0x00000000
.L_14:


//--------------------- .nv.info.gluon_tcgen05    --------------------------
	.section	.nv.info.gluon_tcgen05,"",@"SHT_CUDA_INFO"
	.sectionflags	@""
	.align	4


	//----- nvinfo : EIATTR_CUDA_API_VERSION
	.align		4
        /*0000*/ 	.byte	0x04, 0x37
        /*0002*/ 	.short	(.L_16 - .L_15)
.L_15:
        /*0004*/ 	.word	0x00000081


	//----- nvinfo : EIATTR_KPARAM_INFO
	.align		4
.L_16:
        /*0008*/ 	.byte	0x04, 0x17
        /*000a*/ 	.short	(.L_18 - .L_17)
.L_17:
        /*000c*/ 	.word	0x00000000
        /*0010*/ 	.short	0x000a
        /*0012*/ 	.short	0x0048
        /*0014*/ 	.byte	0x00, 0xf4, 0x21, 0x00


	//----- nvinfo : EIATTR_KPARAM_INFO
	.align		4
.L_18:
        /*0018*/ 	.byte	0x04, 0x17
        /*001a*/ 	.short	(.L_20 - .L_19)
.L_19:
        /*001c*/ 	.word	0x00000000
        /*0020*/ 	.short	0x0009
        /*0022*/ 	.short	0x0040
        /*0024*/ 	.byte	0x00, 0xf4, 0x21, 0x00


	//----- nvinfo : EIATTR_KPARAM_INFO
	.align		4
.L_20:
        /*0028*/ 	.byte	0x04, 0x17
        /*002a*/ 	.short	(.L_22 - .L_21)
.L_21:
        /*002c*/ 	.word	0x00000000
        /*0030*/ 	.short	0x0008
        /*0032*/ 	.short	0x0038
        /*0034*/ 	.byte	0x00, 0xf0, 0x21, 0x00


	//----- nvinfo : EIATTR_KPARAM_INFO
	.align		4
.L_22:
        /*0038*/ 	.byte	0x04, 0x17
        /*003a*/ 	.short	(.L_24 - .L_23)
.L_23:
        /*003c*/ 	.word	0x00000000
        /*0040*/ 	.short	0x0007
        /*0042*/ 	.short	0x0030
        /*0044*/ 	.byte	0x00, 0xf0, 0x21, 0x00


	//----- nvinfo : EIATTR_KPARAM_INFO
	.align		4
.L_24:
        /*0048*/ 	.byte	0x04, 0x17
        /*004a*/ 	.short	(.L_26 - .L_25)
.L_25:
        /*004c*/ 	.word	0x00000000
        /*0050*/ 	.short	0x0006
        /*0052*/ 	.short	0x0028
        /*0054*/ 	.byte	0x00, 0xf0, 0x21, 0x00


	//----- nvinfo : EIATTR_KPARAM_INFO
	.align		4
.L_26:
        /*0058*/ 	.byte	0x04, 0x17
        /*005a*/ 	.short	(.L_28 - .L_27)
.L_27:
        /*005c*/ 	.word	0x00000000
        /*0060*/ 	.short	0x0005
        /*0062*/ 	.short	0x0020
        /*0064*/ 	.byte	0x00, 0xf0, 0x11, 0x00


	//----- nvinfo : EIATTR_KPARAM_INFO
	.align		4
.L_28:
        /*0068*/ 	.byte	0x04, 0x17
        /*006a*/ 	.short	(.L_30 - .L_29)
.L_29:
        /*006c*/ 	.word	0x00000000
        /*0070*/ 	.short	0x0004
        /*0072*/ 	.short	0x001c
        /*0074*/ 	.byte	0x00, 0xf0, 0x11, 0x00


	//----- nvinfo : EIATTR_KPARAM_INFO
	.align		4
.L_30:
        /*0078*/ 	.byte	0x04, 0x17
        /*007a*/ 	.short	(.L_32 - .L_31)
.L_31:
        /*007c*/ 	.word	0x00000000
        /*0080*/ 	.short	0x0003
        /*0082*/ 	.short	0x0018
        /*0084*/ 	.byte	0x00, 0xf0, 0x11, 0x00


	//----- nvinfo : EIATTR_KPARAM_INFO
	.align		4
.L_32:
        /*0088*/ 	.byte	0x04, 0x17
        /*008a*/ 	.short	(.L_34 - .L_33)
.L_33:
        /*008c*/ 	.word	0x00000000
        /*0090*/ 	.short	0x0002
        /*0092*/ 	.short	0x0010
        /*0094*/ 	.byte	0x00, 0xf4, 0x21, 0x00


	//----- nvinfo : EIATTR_KPARAM_INFO
	.align		4
.L_34:
        /*0098*/ 	.byte	0x04, 0x17
        /*009a*/ 	.short	(.L_36 - .L_35)
.L_35:
        /*009c*/ 	.word	0x00000000
        /*00a0*/ 	.short	0x0001
        /*00a2*/ 	.short	0x0008
        /*00a4*/ 	.byte	0x00, 0xf4, 0x21, 0x00


	//----- nvinfo : EIATTR_KPARAM_INFO
	.align		4
.L_36:
        /*00a8*/ 	.byte	0x04, 0x17
        /*00aa*/ 	.short	(.L_38 - .L_37)
.L_37:
        /*00ac*/ 	.word	0x00000000
        /*00b0*/ 	.short	0x0000
        /*00b2*/ 	.short	0x0000
        /*00b4*/ 	.byte	0x00, 0xf4, 0x21, 0x00


	//----- nvinfo : EIATTR_AT_ENTRY_FRAGMENTS
	.align		4
.L_38:
        /*00b8*/ 	.byte	0x04, 0x4f
        /*00ba*/ 	.short	(.L_40 - .L_39)


	//   ....[0]....
.L_39:
        /*00bc*/ 	.word	0x00000004


	//----- nvinfo : EIATTR_RESERVED_SMEM_USED
	.align		4
.L_40:
        /*00c0*/ 	.byte	0x01, 0x41
	.zero		2


	//----- nvinfo : EIATTR_SPARSE_MMA_MASK
	.align		4
        /*00c4*/ 	.byte	0x03, 0x50
        /*00c6*/ 	.short	0x0000


	//----- nvinfo : EIATTR_TCGEN05_1CTA_USED
	.align		4
        /*00c8*/ 	.byte	0x01, 0x51
	.zero		2


	//----- nvinfo : EIATTR_MAXREG_COUNT
	.align		4
        /*00cc*/ 	.byte	0x03, 0x1b
        /*00ce*/ 	.short	0x00ff


	//----- nvinfo : EIATTR_NUM_BARRIERS
	.align		4
        /*00d0*/ 	.byte	0x02, 0x4c
        /*00d2*/ 	.byte	0x01
	.zero		1


	//----- nvinfo : EIATTR_INT_WARP_WIDE_INSTR_OFFSETS
	.align		4
        /*00d4*/ 	.byte	0x04, 0x31
        /*00d6*/ 	.short	(.L_42 - .L_41)


	//   ....[0]....
.L_41:
        /*00d8*/ 	.word	0x00001670


	//   ....[1]....
        /*00dc*/ 	.word	0x00001690


	//   ....[2]....
        /*00e0*/ 	.word	0x00001710


	//   ....[3]....
        /*00e4*/ 	.word	0x00001ad0


	//   ....[4]....
        /*00e8*/ 	.word	0x00001ae0


	//   ....[5]....
        /*00ec*/ 	.word	0x00001b40


	//   ....[6]....
        /*00f0*/ 	.word	0x00001b50


	//   ....[7]....
        /*00f4*/ 	.word	0x00001e20


	//   ....[8]....
        /*00f8*/ 	.word	0x00001e30


	//   ....[9]....
        /*00fc*/ 	.word	0x00001fb0


	//   ....[10]....
        /*0100*/ 	.word	0x00001fe0


	//   ....[11]....
        /*0104*/ 	.word	0x00002010


	//   ....[12]....
        /*0108*/ 	.word	0x00002030


	//   ....[13]....
        /*010c*/ 	.word	0x00002330


	//   ....[14]....
        /*0110*/ 	.word	0x00002340


	//   ....[15]....
        /*0114*/ 	.word	0x000026d0


	//   ....[16]....
        /*0118*/ 	.word	0x000026e0


	//   ....[17]....
        /*011c*/ 	.word	0x00002dd0


	//   ....[18]....
        /*0120*/ 	.word	0x00002e20


	//----- nvinfo : EIATTR_COOP_GROUP_MASK_REGIDS
	.align		4
.L_42:
        /*0124*/ 	.byte	0x04, 0x29
        /*0126*/ 	.short	(.L_44 - .L_43)


	//   ....[0]....
.L_43:
        /*0128*/ 	.word	0xffffffff


	//   ....[1]....
        /*012c*/ 	.word	0xffffffff


	//   ....[2]....
        /*0130*/ 	.word	0xffffffff


	//   ....[3]....
        /*0134*/ 	.word	0xffffffff


	//   ....[4]....
        /*0138*/ 	.word	0xffffffff


	//   ....[5]....
        /*013c*/ 	.word	0xffffffff


	//   ....[6]....
        /*0140*/ 	.word	0xffffffff


	//   ....[7]....
        /*0144*/ 	.word	0xffffffff


	//   ....[8]....
        /*0148*/ 	.word	0xffffffff


	//   ....[9]....
        /*014c*/ 	.word	0xffffffff


	//----- nvinfo : EIATTR_COOP_GROUP_INSTR_OFFSETS
	.align		4
.L_44:
        /*0150*/ 	.byte	0x04, 0x28
        /*0152*/ 	.short	(.L_46 - .L_45)


	//   ....[0]....
.L_45:
        /*0154*/ 	.word	0x00000050


	//   ....[1]....
        /*0158*/ 	.word	0x00000310


	//   ....[2]....
        /*015c*/ 	.word	0x000004f0


	//   ....[3]....
        /*0160*/ 	.word	0x00000980


	//   ....[4]....
        /*0164*/ 	.word	0x00000ac0


	//   ....[5]....
        /*0168*/ 	.word	0x00000fa0


	//   ....[6]....
        /*016c*/ 	.word	0x000010e0


	//   ....[7]....
        /*0170*/ 	.word	0x00001530


	//   ....[8]....
        /*0174*/ 	.word	0x00002c60


	//   ....[9]....
        /*0178*/ 	.word	0x00002ed0


	//----- nvinfo : EIATTR_VRC_CTA_INIT_COUNT
	.align		4
.L_46:
        /*017c*/ 	.byte	0x02, 0x4a
        /*017e*/ 	.byte	0x80
	.zero		1


	//----- nvinfo : EIATTR_MBARRIER_INSTR_OFFSETS
	.align		4
        /*0180*/ 	.byte	0x04, 0x39
        /*0182*/ 	.short	(.L_48 - .L_47)


	//   ....[0]....
.L_47:
        /*0184*/ 	.word	0x00001730
        /*0188*/ 	.word	0x000000ff
        /*018c*/ 	.word	0x00030000
        /*0190*/ 	.short	0x0100
        /*0192*/ 	.byte	0x08
	.zero		1


	//   ....[1]....
        /*0194*/ 	.word	0x00001740
        /*0198*/ 	.word	0x000000ff
        /*019c*/ 	.word	0x00030020
        /*01a0*/ 	.short	0x0100
        /*01a2*/ 	.byte	0x08
	.zero		1


	//   ....[2]....
        /*01a4*/ 	.word	0x000017f0
        /*01a8*/ 	.word	0x000000ff
        /*01ac*/ 	.word	0x00030008
        /*01b0*/ 	.short	0x0100
        /*01b2*/ 	.byte	0x08
	.zero		1


	//   ....[3]....
        /*01b4*/ 	.word	0x00001800
        /*01b8*/ 	.word	0x000000ff
        /*01bc*/ 	.word	0x00030028
        /*01c0*/ 	.short	0x0100
        /*01c2*/ 	.byte	0x08
	.zero		1


	//   ....[4]....
        /*01c4*/ 	.word	0x000018e0
        /*01c8*/ 	.word	0x000000ff
        /*01cc*/ 	.word	0x00030010
        /*01d0*/ 	.short	0x0100
        /*01d2*/ 	.byte	0x08
	.zero		1


	//   ....[5]....
        /*01d4*/ 	.word	0x000018f0
        /*01d8*/ 	.word	0x000000ff
        /*01dc*/ 	.word	0x00030030
        /*01e0*/ 	.short	0x0100
        /*01e2*/ 	.byte	0x08
	.zero		1


	//   ....[6]....
        /*01e4*/ 	.word	0x00001a00
        /*01e8*/ 	.word	0x000000ff
        /*01ec*/ 	.word	0x00030018
        /*01f0*/ 	.short	0x0100
        /*01f2*/ 	.byte	0x08
	.zero		1


	//   ....[7]....
        /*01f4*/ 	.word	0x00001a10
        /*01f8*/ 	.word	0x000000ff
        /*01fc*/ 	.word	0x00030038
        /*0200*/ 	.short	0x0100
        /*0202*/ 	.byte	0x08
	.zero		1


	//   ....[8]....
        /*0204*/ 	.word	0x00001be0
        /*0208*/ 	.word	0x000000ff
        /*020c*/ 	.word	0x00030000
        /*0210*/ 	.short	0x010a
        /*0212*/ 	.byte	0x08
	.zero		1


	//   ....[9]....
        /*0214*/ 	.word	0x00001e80
        /*0218*/ 	.word	0x000000ff
        /*021c*/ 	.word	0x00030020
        /*0220*/ 	.short	0x010a
        /*0222*/ 	.byte	0x08
	.zero		1


	//   ....[10]....
        /*0224*/ 	.word	0x000020b0
        /*0228*/ 	.word	0x000000ff
        /*022c*/ 	.word	0x00030000
        /*0230*/ 	.short	0x010a
        /*0232*/ 	.byte	0x1c
	.zero		1


	//   ....[11]....
        /*0234*/ 	.word	0x00002380
        /*0238*/ 	.word	0x000000ff
        /*023c*/ 	.word	0x00030020
        /*0240*/ 	.short	0x010a
        /*0242*/ 	.byte	0x1c
	.zero		1


	//   ....[12]....
        /*0244*/ 	.word	0x00002450
        /*0248*/ 	.word	0x000000ff
        /*024c*/ 	.word	0x00030000
        /*0250*/ 	.short	0x0108
        /*0252*/ 	.byte	0x08
	.zero		1


	//   ....[13]....
        /*0254*/ 	.word	0x00002460
        /*0258*/ 	.word	0x000000ff
        /*025c*/ 	.word	0x00030020
        /*0260*/ 	.short	0x0108
        /*0262*/ 	.byte	0x08
	.zero		1


	//   ....[14]....
        /*0264*/ 	.word	0x000024b0
        /*0268*/ 	.word	0x000000ff
        /*026c*/ 	.word	0x00030008
        /*0270*/ 	.short	0x0108
        /*0272*/ 	.byte	0x08
	.zero		1


	//   ....[15]....
        /*0274*/ 	.word	0x000024c0
        /*0278*/ 	.word	0x000000ff
        /*027c*/ 	.word	0x00030028
        /*0280*/ 	.short	0x0108
        /*0282*/ 	.byte	0x08
	.zero		1


	//   ....[16]....
        /*0284*/ 	.word	0x00002510
        /*0288*/ 	.word	0x000000ff
        /*028c*/ 	.word	0x00030010
        /*0290*/ 	.short	0x0108
        /*0292*/ 	.byte	0x08
	.zero		1


	//   ....[17]....
        /*0294*/ 	.word	0x00002520
        /*0298*/ 	.word	0x000000ff
        /*029c*/ 	.word	0x00030030
        /*02a0*/ 	.short	0x0108
        /*02a2*/ 	.byte	0x08
	.zero		1


	//   ....[18]....
        /*02a4*/ 	.word	0x00002570
        /*02a8*/ 	.word	0x000000ff
        /*02ac*/ 	.word	0x00030018
        /*02b0*/ 	.short	0x0108
        /*02b2*/ 	.byte	0x08
	.zero		1


	//   ....[19]....
        /*02b4*/ 	.word	0x00002580
        /*02b8*/ 	.word	0x000000ff
        /*02bc*/ 	.word	0x00030038
        /*02c0*/ 	.short	0x0108
        /*02c2*/ 	.byte	0x08
	.zero		1


	//   ....[20]....
        /*02c4*/ 	.word	0x00002ef0
        /*02c8*/ 	.word	0x000000ff
        /*02cc*/ 	.word	0x00030000
        /*02d0*/ 	.short	0x010a
        /*02d2*/ 	.byte	0x08
	.zero		1


	//   ....[21]....
        /*02d4*/ 	.word	0x00002f20
        /*02d8*/ 	.word	0x000000ff
        /*02dc*/ 	.word	0x00030020
        /*02e0*/ 	.short	0x010a
        /*02e2*/ 	.byte	0x08
	.zero		1


	//   ....[22]....
        /*02e4*/ 	.word	0x00002f50
        /*02e8*/ 	.word	0x000000ff
        /*02ec*/ 	.word	0x00030000
        /*02f0*/ 	.short	0x010a
        /*02f2*/ 	.byte	0x1c
	.zero		1


	//   ....[23]....
        /*02f4*/ 	.word	0x00002f80
        /*02f8*/ 	.word	0x000000ff
        /*02fc*/ 	.word	0x00030020
        /*0300*/ 	.short	0x010a
        /*0302*/ 	.byte	0x1c
	.zero		1


	//----- nvinfo : EIATTR_NUM_MBARRIERS
	.align		4
.L_48:
        /*0304*/ 	.byte	0x03, 0x38
        /*0306*/ 	.short	0x0008


	//----- nvinfo : EIATTR_EXIT_INSTR_OFFSETS
	.align		4
        /*0308*/ 	.byte	0x04, 0x1c
        /*030a*/ 	.short	(.L_50 - .L_49)


	//   ....[0]....
.L_49:
        /*030c*/ 	.word	0x00002ee0


	//----- nvinfo : EIATTR_REQNTID
	.align		4
.L_50:
        /*0310*/ 	.byte	0x04, 0x10
        /*0312*/ 	.short	(.L_52 - .L_51)
.L_51:
        /*0314*/ 	.word	0x00000100
        /*0318*/ 	.word	0x00000001
        /*031c*/ 	.word	0x00000001


	//----- nvinfo : EIATTR_CRS_STACK_SIZE
	.align		4
.L_52:
        /*0320*/ 	.byte	0x04, 0x1e
        /*0322*/ 	.short	(.L_54 - .L_53)
.L_53:
        /*0324*/ 	.word	0x00000000


	//----- nvinfo : EIATTR_CBANK_PARAM_SIZE
	.align		4
.L_54:
        /*0328*/ 	.byte	0x03, 0x19
        /*032a*/ 	.short	0x0050


	//----- nvinfo : EIATTR_PARAM_CBANK
	.align		4
        /*032c*/ 	.byte	0x04, 0x0a
        /*032e*/ 	.short	(.L_56 - .L_55)
	.align		4
.L_55:
        /*0330*/ 	.word	index@(.nv.constant0.gluon_tcgen05)
        /*0334*/ 	.short	0x0380
        /*0336*/ 	.short	0x0050


	//----- nvinfo : EIATTR_SW_WAR
	.align		4
.L_56:
        /*0338*/ 	.byte	0x04, 0x36
        /*033a*/ 	.short	(.L_58 - .L_57)
.L_57:
        /*033c*/ 	.word	0x00000008
.L_58:


//--------------------- .nv.compat                --------------------------
	.section	.nv.compat,"",@"SHT_CUDA_COMPAT_INFO"
	.align	4
        /*0000*/ 	.byte	0x02, 0x02, 0x02, 0x00, 0x02, 0x05, 0x05, 0x00, 0x02, 0x03, 0x03, 0x00, 0x02, 0x06, 0x01, 0x00


//--------------------- .nv.callgraph             --------------------------
	.section	.nv.callgraph,"",@"SHT_CUDA_CALLGRAPH"
	.align	4
	.sectionentsize	8
	.align		4
        /*0000*/ 	.word	0x00000000
	.align		4
        /*0004*/ 	.word	0xffffffff
	.align		4
        /*0008*/ 	.word	0x00000000
	.align		4
        /*000c*/ 	.word	0xfffffffe
	.align		4
        /*0010*/ 	.word	0x00000000
	.align		4
        /*0014*/ 	.word	0xfffffffd
	.align		4
        /*0018*/ 	.word	0x00000000
	.align		4
        /*001c*/ 	.word	0xfffffffc


//--------------------- .text.gluon_tcgen05       --------------------------
	.section	.text.gluon_tcgen05,"ax",@progbits
	.align	128
        .global         gluon_tcgen05
        .type           gluon_tcgen05,@function
        .size           gluon_tcgen05,(.L_x_86 - gluon_tcgen05)
        .other          gluon_tcgen05,@"STO_CUDA_ENTRY STV_DEFAULT"
gluon_tcgen05:
.text.gluon_tcgen05:
[----:B------:R-:W1:Y:S01]  /*0000*/  LDC R1, c[0x0][0x37c] ;  /* 0x0000df00ff017b82 */ /* 0x000e620000000800 */
[----:B------:R-:W2:Y:S02]  /*0010*/  S2R R0, SR_TID.X ;  /* 0x0000000000007919 */ /* 0x000ea40000002100 */
[----:B--2---:R-:W-:-:S13]  /*0020*/  ISETP.GE.U32.AND P2, PT, R0, 0x20, PT ;  /* 0x000000200000780c */ /* 0x004fda0003f46070 */
[----:B------:R-:W-:Y:S05]  /*0030*/  @P2 BRA `(.L_x_0) ;  /* 0x0000000000b82947 */ /* 0x000fea0003800000 */
[----:B------:R-:W2:Y:S01]  /*0040*/  S2UR UR6, SR_CgaCtaId ;  /* 0x00000000000679c3 */ /* 0x000ea20000008800 */
[----:B------:R-:W-:Y:S01]  /*0050*/  NOP ;  /* 0x0000000000007918 */ /* 0x000fe20000000000 */
[----:B------:R-:W-:Y:S02]  /*0060*/  UMOV UR4, 0x40 ;  /* 0x0000004000047882 */ /* 0x000fe40000000000 */
[----:B--2---:R-:W-:-:S09]  /*0070*/  ULEA UR4, UR6, UR4, 0x18 ;  /* 0x0000000406047291 */ /* 0x004fd2000f8ec0ff */
[----:B------:R-:W2:Y:S01]  /*0080*/  LDS.U8 R2, [UR4] ;  /* 0x00000004ff027984 */ /* 0x000ea20008000000 */
[----:B------:R-:W-:Y:S02]  /*0090*/  UMOV UR4, 0x400 ;  /* 0x0000040000047882 */ /* 0x000fe40000000000 */
[----:B------:R-:W-:Y:S01]  /*00a0*/  ULEA UR4, UR6, UR4, 0x18 ;  /* 0x0000000406047291 */ /* 0x000fe2000f8ec0ff */
[----:B--2---:R-:W-:-:S13]  /*00b0*/  ISETP.NE.AND P0, PT, R2, RZ, PT ;  /* 0x000000ff0200720c */ /* 0x004fda0003f05270 */
[----:B------:R-:W-:Y:S05]  /*00c0*/  @P0 BRA `(.L_x_1) ;  /* 0x00000000007c0947 */ /* 0x000fea0003800000 */
[----:B------:R-:W-:-:S13]  /*00d0*/  ELECT P0, URZ, PT ;  /* 0x0000000000ff782f */ /* 0x000fda0003800000 */
[----:B------:R-:W-:Y:S05]  /*00e0*/  @!P0 BRA `(.L_x_2) ;  /* 0x0000000000848947 */ /* 0x000fea0003800000 */
[----:B------:R-:W-:Y:S01]  /*00f0*/  UMOV UR5, 0x8 ;  /* 0x0000000800057882 */ /* 0x000fe20000000000 */
[----:B------:R-:W-:Y:S02]  /*0100*/  IMAD.MOV.U32 R5, RZ, RZ, 0x1 ;  /* 0x00000001ff057424 */ /* 0x000fe400078e00ff */
[----:B------:R-:W-:Y:S02]  /*0110*/  IMAD.MOV.U32 R3, RZ, RZ, 0xff ;  /* 0x000000ffff037424 */ /* 0x000fe400078e00ff */
[----:B------:R-:W-:Y:S04]  /*0120*/  DEPBAR.LE SB2, 0x36 ;  /* 0x0000ad800000791a */ /* 0x000fe80000000000 */
[----:B------:R-:W2:Y:S02]  /*0130*/  UTCATOMSWS.FIND_AND_SET.ALIGN UP0, UR5, UR5 ;  /* 0x00000005000575e3 */ /* 0x000ea40008000800 */
[----:B--2---:R-:W-:-:S04]  /*0140*/  PLOP3.LUT P0, PT, PT, PT, UP0, 0x80, 0x8 ;  /* 0x000000000008781c */ /* 0x004fc80003f0f008 */
[----:B------:R-:W-:-:S04]  /*0150*/  SEL R2, RZ, 0xffffffff, !P0 ;  /* 0xffffffffff027807 */ /* 0x000fc80004000000 */
[----:B------:R-:W-:Y:S01]  /*0160*/  ISETP.NE.AND P0, PT, R2, RZ, PT ;  /* 0x000000ff0200720c */ /* 0x000fe20003f05270 */
[----:B------:R-:W-:-:S12]  /*0170*/  IMAD.U32 R2, RZ, RZ, UR5 ;  /* 0x00000005ff027e24 */ /* 0x000fd8000f8e00ff */
[----:B------:R-:W-:Y:S05]  /*0180*/  @P0 BRA `(.L_x_3) ;  /* 0x0000000000240947 */ /* 0x000fea0003800000 */
.L_x_4:
[----:B------:R-:W-:Y:S05]  /*0190*/  NANOSLEEP 0x64 ;  /* 0x000000640000795d */ /* 0x000fea0003800000 */
[----:B------:R-:W-:-:S05]  /*01a0*/  UMOV UR5, 0x8 ;  /* 0x0000000800057882 */ /* 0x000fca0000000000 */
[----:B------:R-:W-:Y:S04]  /*01b0*/  DEPBAR.LE SB2, 0x36 ;  /* 0x0000ad800000791a */ /* 0x000fe80000000000 */
[----:B------:R-:W2:Y:S02]  /*01c0*/  UTCATOMSWS.FIND_AND_SET.ALIGN UP0, UR5, UR5 ;  /* 0x00000005000575e3 */ /* 0x000ea40008000800 */
[----:B--2---:R-:W-:-:S04]  /*01d0*/  PLOP3.LUT P0, PT, PT, PT, UP0, 0x80, 0x8 ;  /* 0x000000000008781c */ /* 0x004fc80003f0f008 */
[----:B------:R-:W-:-:S04]  /*01e0*/  SEL R2, RZ, 0xffffffff, !P0 ;  /* 0xffffffffff027807 */ /* 0x000fc80004000000 */
[----:B------:R-:W-:Y:S01]  /*01f0*/  ISETP.NE.AND P0, PT, R2, RZ, PT ;  /* 0x000000ff0200720c */ /* 0x000fe20003f05270 */
[----:B------:R-:W-:-:S12]  /*0200*/  IMAD.U32 R2, RZ, RZ, UR5 ;  /* 0x00000005ff027e24 */ /* 0x000fd8000f8e00ff */
[----:B------:R-:W-:Y:S05]  /*0210*/  @!P0 BRA `(.L_x_4) ;  /* 0xfffffffc00dc8947 */ /* 0x000fea000383ffff */
.L_x_3:
[C---:B------:R-:W-:Y:S01]  /*0220*/  VIADD R4, R2.reuse, 0x10 ;  /* 0x0000001002047836 */ /* 0x040fe20000000000 */
[----:B------:R-:W-:Y:S01]  /*0230*/  UMOV UR5, 0x50 ;  /* 0x0000005000057882 */ /* 0x000fe20000000000 */
[----:B------:R-:W-:Y:S01]  /*0240*/  SHF.L.U32 R3, R3, R2, RZ ;  /* 0x0000000203037219 */ /* 0x000fe200000006ff */
[----:B------:R-:W-:Y:S01]  /*0250*/  ULEA UR5, UR6, UR5, 0x18 ;  /* 0x0000000506057291 */ /* 0x000fe2000f8ec0ff */
[----:B------:R-:W-:Y:S01]  /*0260*/  IMAD.SHL.U32 R2, R2, 0x20, RZ ;  /* 0x0000002002027824 */ /* 0x000fe200078e00ff */
[----:B------:R-:W-:-:S04]  /*0270*/  SHF.L.U32 R4, R5, R4, RZ ;  /* 0x0000000405047219 */ /* 0x000fc800000006ff */
[----:B------:R-:W-:-:S05]  /*0280*/  LOP3.LUT R3, R4, R3, RZ, 0xfc, !PT ;  /* 0x0000000304037212 */ /* 0x000fca00078efcff */
[----:B------:R2:W-:Y:S04]  /*0290*/  ATOMS.OR RZ, [UR5], R3 ;  /* 0x00000003ffff798c */ /* 0x0005e8000b000005 */
[----:B------:R2:W-:Y:S01]  /*02a0*/  STS [UR4], R2 ;  /* 0x00000002ff007988 */ /* 0x0005e20008000804 */
[----:B------:R-:W-:Y:S05]  /*02b0*/  BRA `(.L_x_2) ;  /* 0x0000000000107947 */ /* 0x000fea0003800000 */
.L_x_1:
[----:B------:R-:W-:Y:S01]  /*02c0*/  IMAD.MOV.U32 R3, RZ, RZ, -0x1 ;  /* 0xffffffffff037424 */ /* 0x000fe200078e00ff */
[----:B------:R-:W-:-:S04]  /*02d0*/  MOV R2, 0x300 ;  /* 0x0000030000027802 */ /* 0x000fc80000000f00 */
[----:B------:R2:W-:Y:S03]  /*02e0*/  STS [UR4], R3 ;  /* 0x00000003ff007988 */ /* 0x0005e60008000804 */
[----:B-12---:R-:W-:Y:S05]  /*02f0*/  CALL.REL.NOINC `($__internal_1_$__cuda_sm10x_tcgen05_guardrail_trap_phase_invalid_during_alloc) ;  /* 0x0000002c00387944 */ /* 0x006fea0003c00000 */
.L_x_2:
[----:B------:R-:W-:Y:S05]  /*0300*/  WARPSYNC.ALL ;  /* 0x0000000000007948 */ /* 0x000fea0003800000 */
[----:B------:R-:W-:Y:S01]  /*0310*/  NOP ;  /* 0x0000000000007918 */ /* 0x000fe20000000000 */
.L_x_0:
[----:B------:R-:W3:Y:S08]  /*0320*/  S2UR UR4, SR_CgaCtaId ;  /* 0x00000000000479c3 */ /* 0x000ef00000008800 */
[----:B------:R-:W-:Y:S01]  /*0330*/  BAR.SYNC.DEFER_BLOCKING 0x0 ;  /* 0x0000000000007b1d */ /* 0x000fe20000010000 */
[----:B------:R-:W-:-:S05]  /*0340*/  LOP3.LUT R132, R0, 0xff, RZ, 0xc0, !PT ;  /* 0x000000ff00847812 */ /* 0x000fca00078ec0ff */
[----:B------:R-:W-:Y:S02]  /*0350*/  UMOV UR8, 0x400 ;  /* 0x0000040000087882 */ /* 0x000fe40000000000 */
[----:B------:R-:W4:Y:S08]  /*0360*/  LDC R10, c[0x0][0x3a0] ;  /* 0x0000e800ff0a7b82 */ /* 0x000f300000000800 */
[----:B------:R-:W5:Y:S01]  /*0370*/  S2UR UR15, SR_CTAID.Y ;  /* 0x00000000000f79c3 */ /* 0x000f620000002600 */
[----:B---3--:R-:W-:-:S09]  /*0380*/  ULEA UR8, UR4, UR8, 0x18 ;  /* 0x0000000804087291 */ /* 0x008fd2000f8ec0ff */
[----:B--2---:R-:W2:Y:S01]  /*0390*/  LDS R3, [UR8] ;  /* 0x00000008ff037984 */ /* 0x004ea20008000800 */
[----:B------:R-:W-:Y:S06]  /*03a0*/  BAR.SYNC.DEFER_BLOCKING 0x0 ;  /* 0x0000000000007b1d */ /* 0x000fec0000010000 */
[----:B------:R-:W-:Y:S05]  /*03b0*/  @P2 BRA `(.L_x_5) ;  /* 0x0000000000182947 */ /* 0x000fea0003800000 */
[----:B------:R-:W-:Y:S01]  /*03c0*/  ELECT P0, URZ, PT ;  /* 0x0000000000ff782f */ /* 0x000fe20003800000 */
[----:B------:R-:W-:Y:S01]  /*03d0*/  IMAD.MOV.U32 R2, RZ, RZ, 0x1 ;  /* 0x00000001ff027424 */ /* 0x000fe200078e00ff */
[----:B------:R-:W-:Y:S01]  /*03e0*/  UMOV UR5, 0x40 ;  /* 0x0000004000057882 */ /* 0x000fe20000000000 */
[----:B------:R-:W-:Y:S01]  /*03f0*/  UVIRTCOUNT.DEALLOC.SMPOOL 0x80 ;  /* 0x000000800000784c */ /* 0x000fe20000000000 */
[----:B------:R-:W-:-:S09]  /*0400*/  ULEA UR5, UR4, UR5, 0x18 ;  /* 0x0000000504057291 */ /* 0x000fd2000f8ec0ff */
[----:B------:R3:W-:Y:S03]  /*0410*/  @P0 STS.U8 [UR5], R2 ;  /* 0x00000002ff000988 */ /* 0x0007e60008000005 */
.L_x_5:
[----:B------:R-:W3:Y:S01]  /*0420*/  S2UR UR4, SR_CTAID.Z ;  /* 0x00000000000479c3 */ /* 0x000ee20000002700 */
[----:B------:R-:W5:Y:S01]  /*0430*/  LDCU UR5, c[0x0][0x370] ;  /* 0x00006e00ff0577ac */ /* 0x000f620008000800 */
[----:B------:R-:W-:Y:S01]  /*0440*/  ISETP.GE.U32.AND P0, PT, R132, 0x20, PT ;  /* 0x000000208400780c */ /* 0x000fe20003f06070 */
[----:B----4-:R-:W-:Y:S01]  /*0450*/  VIADD R5, R10, 0xffffffff ;  /* 0xffffffff0a057836 */ /* 0x010fe20000000000 */
[C---:B------:R-:W-:Y:S01]  /*0460*/  ISETP.NE.U32.AND P3, PT, R132.reuse, RZ, PT ;  /* 0x000000ff8400720c */ /* 0x040fe20003f65070 */
[----:B------:R-:W3:Y:S01]  /*0470*/  LDCU UR6, c[0x0][0x374] ;  /* 0x00006e80ff0677ac */ /* 0x000ee20008000800 */
[----:B------:R-:W-:Y:S01]  /*0480*/  LEA R4, R132, UR8, 0x2 ;  /* 0x0000000884047c11 */ /* 0x000fe2000f8e10ff */
[----:B------:R-:W-:Y:S01]  /*0490*/  BSSY.RECONVERGENT B0, `(.L_x_6) ;  /* 0x0000015000007945 */ /* 0x000fe20003800200 */
[----:B------:R-:W5:Y:S01]  /*04a0*/  S2UR UR7, SR_CTAID.X ;  /* 0x00000000000779c3 */ /* 0x000f620000002500 */
[----:B------:R-:W4:Y:S01]  /*04b0*/  LDCU.64 UR20, c[0x0][0x3c0] ;  /* 0x00007800ff1477ac */ /* 0x000f220008000a00 */
[----:B--2---:R-:W-:-:S05]  /*04c0*/  R2UR UR23, R3 ;  /* 0x00000000031772ca */ /* 0x004fca00000e0000 */
[----:B------:R2:W-:Y:S01]  /*04d0*/  @!P0 STS [R4], RZ ;  /* 0x000000ff04008388 */ /* 0x0005e20000000800 */
[----:B------:R-:W1:Y:S01]  /*04e0*/  LDC R6, c[0x0][0x398] ;  /* 0x0000e600ff067b82 */ /* 0x000e620000000800 */
[----:B------:R-:W-:Y:S02]  /*04f0*/  NOP ;  /* 0x0000000000007918 */ /* 0x000fe40000000000 */
[----:B------:R2:W-:Y:S01]  /*0500*/  @!P3 STS [UR8+0x20], R5 ;  /* 0x00002005ff00b988 */ /* 0x0005e20008000808 */
[----:B---3-5:R-:W-:-:S04]  /*0510*/  UIMAD UR4, UR4, UR6, UR15 ;  /* 0x00000006040472a4 */ /* 0x028fc8000f8e020f */
[----:B------:R-:W-:-:S04]  /*0520*/  UIMAD UR4, UR4, UR5, UR7 ;  /* 0x00000005040472a4 */ /* 0x000fc8000f8e0207 */
[----:B------:R-:W-:-:S04]  /*0530*/  UIMAD UR4, UR4, 0x180, URZ ;  /* 0x00000180040478a4 */ /* 0x000fc8000f8e02ff */
[----:B----4-:R-:W-:Y:S01]  /*0540*/  UIADD3 UR24, UP0, UPT, UR4, UR20, URZ ;  /* 0x0000001404187290 */ /* 0x010fe2000ff1e0ff */
[----:B-1----:R-:W-:-:S03]  /*0550*/  VIADD R6, R6, 0xffffffff ;  /* 0xffffffff06067836 */ /* 0x002fc60000000000 */
[----:B------:R-:W-:Y:S01]  /*0560*/  ULEA.HI.X.SX32 UR25, UR4, UR21, 0x1, UP0 ;  /* 0x0000001504197291 */ /* 0x000fe200080f0eff */
[----:B--2---:R-:W-:Y:S11]  /*0570*/  @P3 BRA `(.L_x_7) ;  /* 0x0000000000183947 */ /* 0x004ff60003800000 */
[----:B------:R-:W1:Y:S01]  /*0580*/  LDS R2, [UR8+0x8] ;  /* 0x00000808ff027984 */ /* 0x000e620008000800 */
[----:B------:R-:W2:Y:S01]  /*0590*/  LDC.64 R8, c[0x0][0x380] ;  /* 0x0000e000ff087b82 */ /* 0x000ea20000000a00 */
[----:B------:R-:W-:Y:S02]  /*05a0*/  IMAD.MOV.U32 R3, RZ, RZ, 0x70 ;  /* 0x00000070ff037424 */ /* 0x000fe400078e00ff */
[----:B--2---:R2:W-:Y:S03]  /*05b0*/  STS.64 [UR8], R8 ;  /* 0x00000008ff007988 */ /* 0x0045e60008000a08 */
[----:B-1----:R-:W-:-:S05]  /*05c0*/  LOP3.LUT R2, R2, 0x10, R3, 0xd8, !PT ;  /* 0x0000001002027812 */ /* 0x002fca00078ed803 */
[----:B------:R2:W-:Y:S02]  /*05d0*/  STS [UR8+0x8], R2 ;  /* 0x00000802ff007988 */ /* 0x0005e40008000808 */
.L_x_7:
[----:B------:R-:W-:Y:S05]  /*05e0*/  BSYNC.RECONVERGENT B0 ;  /* 0x0000000000007941 */ /* 0x000fea0003800200 */
.L_x_6:
[----:B------:R-:W-:Y:S04]  /*05f0*/  BSSY.RECONVERGENT B0, `(.L_x_8) ;  /* 0x000000a000007945 */ /* 0x000fe80003800200 */
[----:B------:R-:W-:Y:S05]  /*0600*/  @P3 BRA `(.L_x_9) ;  /* 0x0000000000203947 */ /* 0x000fea0003800000 */
[----:B--2---:R-:W1:Y:S01]  /*0610*/  LDS R2, [UR8+0x34] ;  /* 0x00003408ff027984 */ /* 0x004e620008000800 */
[----:B------:R-:W-:Y:S02]  /*0620*/  IMAD.MOV.U32 R3, RZ, RZ, 0x7f000000 ;  /* 0x7f000000ff037424 */ /* 0x000fe400078e00ff */
[----:B------:R-:W-:Y:S01]  /*0630*/  @!P3 IMAD.MOV.U32 R7, RZ, RZ, 0x7f ;  /* 0x0000007fff07b424 */ /* 0x000fe200078e00ff */
[----:B------:R-:W2:Y:S02]  /*0640*/  @!P3 LDS R8, [UR8+0x38] ;  /* 0x00003808ff08b984 */ /* 0x000ea40008000800 */
[----:B-1----:R-:W-:Y:S02]  /*0650*/  LOP3.LUT R2, R2, 0xff000000, R3, 0xb8, !PT ;  /* 0xff00000002027812 */ /* 0x002fe400078eb803 */
[----:B--2---:R-:W-:-:S03]  /*0660*/  @!P3 LOP3.LUT R3, R8, 0xff, R7, 0xb8, !PT ;  /* 0x000000ff0803b812 */ /* 0x004fc600078eb807 */
[----:B------:R1:W-:Y:S04]  /*0670*/  STS [UR8+0x34], R2 ;  /* 0x00003402ff007988 */ /* 0x0003e80008000808 */
[----:B------:R1:W-:Y:S02]  /*0680*/  @!P3 STS [UR8+0x38], R3 ;  /* 0x00003803ff00b988 */ /* 0x0003e40008000808 */
.L_x_9:
[----:B------:R-:W-:Y:S05]  /*0690*/  BSYNC.RECONVERGENT B0 ;  /* 0x0000000000007941 */ /* 0x000fea0003800200 */
.L_x_8:
[----:B------:R-:W-:Y:S04]  /*06a0*/  BSSY.RECONVERGENT B0, `(.L_x_10) ;  /* 0x000000a000007945 */ /* 0x000fe80003800200 */
[----:B------:R-:W-:Y:S05]  /*06b0*/  @P3 BRA `(.L_x_11) ;  /* 0x0000000000203947 */ /* 0x000fea0003800000 */
[----:B-12---:R-:W1:Y:S01]  /*06c0*/  LDS R2, [UR8+0x1c] ;  /* 0x00001c08ff027984 */ /* 0x006e620008000800 */
[----:B------:R-:W2:Y:S03]  /*06d0*/  LDC.64 R8, c[0x0][0x3a8] ;  /* 0x0000ea00ff087b82 */ /* 0x000ea60000000a00 */
[----:B------:R3:W-:Y:S01]  /*06e0*/  STS [UR8+0x24], R6 ;  /* 0x00002406ff007988 */ /* 0x0007e20008000808 */
[--C-:B--2---:R-:W-:Y:S02]  /*06f0*/  SHF.R.U32.HI R7, RZ, 0x4, R9.reuse ;  /* 0x00000004ff077819 */ /* 0x104fe40000011609 */
[----:B------:R-:W-:-:S05]  /*0700*/  SHF.R.U64 R3, R8, 0x4, R9 ;  /* 0x0000000408037819 */ /* 0x000fca0000001209 */
[----:B------:R3:W-:Y:S01]  /*0710*/  STS [UR8+0xc], R3 ;  /* 0x00000c03ff007988 */ /* 0x0007e20008000808 */
[----:B-1----:R-:W-:-:S05]  /*0720*/  LOP3.LUT R2, R2, 0xf, R7, 0xb8, !PT ;  /* 0x0000000f02027812 */ /* 0x002fca00078eb807 */
[----:B------:R3:W-:Y:S02]  /*0730*/  STS [UR8+0x1c], R2 ;  /* 0x00001c02ff007988 */ /* 0x0007e40008000808 */
.L_x_11:
[----:B------:R-:W-:Y:S05]  /*0740*/  BSYNC.RECONVERGENT B0 ;  /* 0x0000000000007941 */ /* 0x000fea0003800200 */
.L_x_10:
[----:B------:R-:W-:Y:S04]  /*0750*/  BSSY.RECONVERGENT B1, `(.L_x_12) ;  /* 0x000001d000017945 */ /* 0x000fe80003800200 */
[----:B------:R-:W-:Y:S04]  /*0760*/  BSSY.RELIABLE B0, `(.L_x_13) ;  /* 0x0000018000007945 */ /* 0x000fe80003800100 */
[----:B------:R-:W-:Y:S05]  /*0770*/  @P3 BRA `(.L_x_14) ;  /* 0x00000000001c3947 */ /* 0x000fea0003800000 */
[----:B-123--:R-:W1:Y:S02]  /*0780*/  LDS R2, [UR8+0x34] ;  /* 0x00003408ff027984 */ /* 0x00ee640008000800 */
[----:B-1----:R-:W-:-:S05]  /*0790*/  LOP3.LUT R2, R2, 0x7, RZ, 0xb8, !PT ;  /* 0x0000000702027812 */ /* 0x002fca00078eb8ff */
[----:B------:R1:W-:Y:S01]  /*07a0*/  STS [UR8+0x34], R2 ;  /* 0x00003402ff007988 */ /* 0x0003e20008000808 */
[----:B------:R-:W-:Y:S05]  /*07b0*/  @P3 BRA `(.L_x_15) ;  /* 0x00000000001c3947 */ /* 0x000fea0003800000 */
[----:B-1----:R-:W1:Y:S02]  /*07c0*/  LDS R2, [UR8+0x34] ;  /* 0x00003408ff027984 */ /* 0x002e640008000800 */
[----:B-1----:R-:W-:-:S05]  /*07d0*/  LOP3.LUT R2, R2, 0x38, RZ, 0xb8, !PT ;  /* 0x0000003802027812 */ /* 0x002fca00078eb8ff */
[----:B------:R4:W-:Y:S02]  /*07e0*/  STS [UR8+0x34], R2 ;  /* 0x00003402ff007988 */ /* 0x0009e40008000808 */
.L_x_14:
[----:B------:R-:W-:Y:S05]  /*07f0*/  @P3 BRA `(.L_x_16) ;  /* 0x00000000001c3947 */ /* 0x000fea0003800000 */
[----:B-1234-:R-:W1:Y:S02]  /*0800*/  LDS R2, [UR8+0x8] ;  /* 0x00000808ff027984 */ /* 0x01ee640008000800 */
[----:B-1----:R-:W-:-:S05]  /*0810*/  LOP3.LUT R2, R2, 0x780, RZ, 0xb8, !PT ;  /* 0x0000078002027812 */ /* 0x002fca00078eb8ff */
[----:B------:R2:W-:Y:S02]  /*0820*/  STS [UR8+0x8], R2 ;  /* 0x00000802ff007988 */ /* 0x0005e40008000808 */
.L_x_15:
[----:B------:R-:W-:Y:S05]  /*0830*/  @P3 BRA `(.L_x_17) ;  /* 0x0000000000283947 */ /* 0x000fea0003800000 */
[----:B-12---:R-:W1:Y:S02]  /*0840*/  LDS R2, [UR8+0x8] ;  /* 0x00000808ff027984 */ /* 0x006e640008000800 */
[----:B-1----:R-:W-:-:S05]  /*0850*/  LOP3.LUT R2, R2, 0x1800, RZ, 0xb8, !PT ;  /* 0x0000180002027812 */ /* 0x002fca00078eb8ff */
[----:B------:R5:W-:Y:S02]  /*0860*/  STS [UR8+0x8], R2 ;  /* 0x00000802ff007988 */ /* 0x000be40008000808 */
.L_x_16:
[----:B------:R-:W-:Y:S05]  /*0870*/  @P3 BREAK.RELIABLE B0 ;  /* 0x0000000000003942 */ /* 0x000fea0003800100 */
[----:B------:R-:W-:Y:S05]  /*0880*/  @P3 BRA `(.L_x_18) ;  /* 0x0000000000243947 */ /* 0x000fea0003800000 */
[----:B-1-3--:R-:W1:Y:S01]  /*0890*/  LDS R3, [UR8+0x8] ;  /* 0x00000808ff037984 */ /* 0x00ae620008000800 */
[----:B--2-45:R-:W-:-:S05]  /*08a0*/  IMAD.MOV.U32 R2, RZ, RZ, 0x6000 ;  /* 0x00006000ff027424 */ /* 0x034fca00078e00ff */
[----:B-1----:R-:W-:-:S04]  /*08b0*/  LOP3.LUT R2, R3, 0x6000, R2, 0xd8, !PT ;  /* 0x0000600003027812 */ /* 0x002fc800078ed802 */
[----:B------:R-:W-:-:S05]  /*08c0*/  LOP3.LUT R2, R2, 0x400000, RZ, 0xb8, !PT ;  /* 0x0040000002027812 */ /* 0x000fca00078eb8ff */
[----:B------:R3:W-:Y:S02]  /*08d0*/  STS [UR8+0x8], R2 ;  /* 0x00000802ff007988 */ /* 0x0007e40008000808 */
.L_x_17:
[----:B------:R-:W-:Y:S05]  /*08e0*/  BSYNC.RELIABLE B0 ;  /* 0x0000000000007941 */ /* 0x000fea0003800100 */
.L_x_13:
[----:B-123--:R-:W1:Y:S02]  /*08f0*/  @!P3 LDS R2, [UR8+0x8] ;  /* 0x00000808ff02b984 */ /* 0x00ee640008000800 */
[----:B-1----:R-:W-:-:S05]  /*0900*/  @!P3 LOP3.LUT R2, R2, 0x8000, RZ, 0xb8, !PT ;  /* 0x000080000202b812 */ /* 0x002fca00078eb8ff */
[----:B------:R1:W-:Y:S02]  /*0910*/  @!P3 STS [UR8+0x8], R2 ;  /* 0x00000802ff00b988 */ /* 0x0003e40008000808 */
.L_x_18:
[----:B------:R-:W-:Y:S05]  /*0920*/  BSYNC.RECONVERGENT B1 ;  /* 0x0000000000017941 */ /* 0x000fea0003800200 */
.L_x_12:
[----:B------:R-:W-:Y:S05]  /*0930*/  WARPSYNC.ALL ;  /* 0x0000000000007948 */ /* 0x000fea0003800000 */
[----:B------:R-:W-:Y:S01]  /*0940*/  NOP ;  /* 0x0000000000007918 */ /* 0x000fe20000000000 */
[----:B------:R-:W-:Y:S05]  /*0950*/  @P0 BRA `(.L_x_19) ;  /* 0x0000000000300947 */ /* 0x000fea0003800000 */
[----:B-12345:R-:W1:Y:S01]  /*0960*/  S2R R2, SR_LANEID ;  /* 0x0000000000027919 */ /* 0x03ee620000000000 */
[----:B------:R-:W-:Y:S05]  /*0970*/  WARPSYNC.ALL ;  /* 0x0000000000007948 */ /* 0x000fea0003800000 */
[----:B------:R-:W-:Y:S01]  /*0980*/  NOP ;  /* 0x0000000000007918 */ /* 0x000fe20000000000 */
[----:B-1----:R-:W-:-:S05]  /*0990*/  IMAD.SHL.U32 R7, R2, 0x4, RZ ;  /* 0x0000000402077824 */ /* 0x002fca00078e00ff */
[----:B------:R-:W1:Y:S01]  /*09a0*/  LDS R9, [R7+UR8] ;  /* 0x0000000807097984 */ /* 0x000e620008000800 */
[----:B------:R-:W-:-:S05]  /*09b0*/  IADD3 R2, P1, PT, R7, UR24, RZ ;  /* 0x0000001807027c10 */ /* 0x000fca000ff3e0ff */
[----:B------:R-:W-:-:S05]  /*09c0*/  IMAD.X R3, RZ, RZ, UR25, P1 ;  /* 0x00000019ff037e24 */ /* 0x000fca00088e06ff */
[----:B-1----:R1:W2:Y:S01]  /*09d0*/  ATOMG.E.EXCH.STRONG.GPU PT, RZ, [R2], R9 ;  /* 0x0000000902ff73a8 */ /* 0x0022a200041ee100 */
[----:B------:R-:W-:-:S04]  /*09e0*/  DEPBAR {5,4,3,2,1,0} ;  /* 0x0000003f0000791a */ /* 0x000fc80000000000 */
[----:B------:R-:W3:Y:S02]  /*09f0*/  CCTL.E.C.LDCU.IV.DEEP [UR24] ;  /* 0x0000000018007540 */ /* 0x000ee40009c08000 */
[----:B---3--:R1:W-:Y:S01]  /*0a00*/  UTMACCTL.IV [UR24] ;  /* 0x00000000180079b9 */ /* 0x0083e20008000000 */
[----:B------:R-:W-:Y:S01]  /*0a10*/  NOP ;  /* 0x0000000000007918 */ /* 0x000fe20000000000 */
.L_x_19:
[----:B------:R-:W-:Y:S05]  /*0a20*/  @P0 BRA `(.L_x_20) ;  /* 0x00000000000c0947 */ /* 0x000fea0003800000 */
[----:B------:R0:W-:Y:S01]  /*0a30*/  UTMACMDFLUSH ;  /* 0x00000000000079b7 */ /* 0x0001e20000000000 */
[----:B------:R-:W-:Y:S05]  /*0a40*/  @P0 BRA `(.L_x_20) ;  /* 0x0000000000040947 */ /* 0x000fea0003800000 */
[----:B------:R-:W-:-:S04]  /*0a50*/  DEPBAR.LE SB0, 0x0 ;  /* 0x000080000000791a */ /* 0x000fc80000000000 */
.L_x_20:
[----:B------:R-:W-:Y:S05]  /*0a60*/  WARPSYNC.ALL ;  /* 0x0000000000007948 */ /* 0x000fea0003800000 */
[----:B------:R-:W-:Y:S01]  /*0a70*/  NOP ;  /* 0x0000000000007918 */ /* 0x000fe20000000000 */
[----:B--2---:R-:W-:Y:S06]  /*0a80*/  BAR.SYNC.DEFER_BLOCKING 0x0 ;  /* 0x0000000000007b1d */ /* 0x004fec0000010000 */
[----:B------:R-:W-:Y:S02]  /*0a90*/  BSSY.RECONVERGENT B1, `(.L_x_21) ;  /* 0x000000b000017945 */ /* 0x000fe40003800200 */
[----:B------:R-:W-:Y:S06]  /*0aa0*/  BAR.SYNC.DEFER_BLOCKING 0x0 ;  /* 0x0000000000007b1d */ /* 0x000fec0000010000 */
[----:B------:R2:W-:Y:S01]  /*0ab0*/  @!P0 STS [R4], RZ ;  /* 0x000000ff04008388 */ /* 0x0005e20000000800 */
[----:B------:R-:W-:Y:S01]  /*0ac0*/  NOP ;  /* 0x0000000000007918 */ /* 0x000fe20000000000 */
[----:B------:R-:W-:Y:S05]  /*0ad0*/  @P3 BRA `(.L_x_22) ;  /* 0x0000000000183947 */ /* 0x000fea0003800000 */
[----:B-1-345:R-:W1:Y:S01]  /*0ae0*/  LDS R2, [UR8+0x8] ;  /* 0x00000808ff027984 */ /* 0x03ae620008000800 */
[----:B------:R-:W3:Y:S01]  /*0af0*/  LDC.64 R8, c[0x0][0x388] ;  /* 0x0000e200ff087b82 */ /* 0x000ee20000000a00 */
[----:B------:R-:W-:Y:S02]  /*0b00*/  IMAD.MOV.U32 R3, RZ, RZ, 0x70 ;  /* 0x00000070ff037424 */ /* 0x000fe400078e00ff */
[----:B---3--:R3:W-:Y:S03]  /*0b10*/  STS.64 [UR8], R8 ;  /* 0x00000008ff007988 */ /* 0x0087e60008000a08 */
[----:B-1----:R-:W-:-:S05]  /*0b20*/  LOP3.LUT R2, R2, 0x10, R3, 0xd8, !PT ;  /* 0x0000001002027812 */ /* 0x002fca00078ed803 */
[----:B------:R3:W-:Y:S02]  /*0b30*/  STS [UR8+0x8], R2 ;  /* 0x00000802ff007988 */ /* 0x0007e40008000808 */
.L_x_22:
[----:B-1----:R-:W-:Y:S05]  /*0b40*/  BSYNC.RECONVERGENT B1 ;  /* 0x0000000000017941 */ /* 0x002fea0003800200 */
.L_x_21:
[----:B------:R-:W-:Y:S04]  /*0b50*/  BSSY.RECONVERGENT B2, `(.L_x_23) ;  /* 0x000000f000027945 */ /* 0x000fe80003800200 */
[----:B------:R-:W-:Y:S04]  /*0b60*/  BSSY.RELIABLE B1, `(.L_x_24) ;  /* 0x000000c000017945 */ /* 0x000fe80003800100 */
[----:B------:R-:W-:Y:S05]  /*0b70*/  @P3 BRA `(.L_x_25) ;  /* 0x0000000000283947 */ /* 0x000fea0003800000 */
[----:B---345:R-:W1:Y:S01]  /*0b80*/  LDS R2, [UR8+0x34] ;  /* 0x00003408ff027984 */ /* 0x038e620008000800 */
[----:B------:R-:W-:Y:S01]  /*0b90*/  IMAD.MOV.U32 R3, RZ, RZ, 0x7f000000 ;  /* 0x7f000000ff037424 */ /* 0x000fe200078e00ff */
[----:B------:R-:W-:Y:S05]  /*0ba0*/  @P3 BREAK.RELIABLE B1 ;  /* 0x0000000000013942 */ /* 0x000fea0003800100 */
[----:B-1----:R-:W-:-:S05]  /*0bb0*/  LOP3.LUT R2, R2, 0xff000000, R3, 0xb8, !PT ;  /* 0xff00000002027812 */ /* 0x002fca00078eb803 */
[----:B------:R1:W-:Y:S01]  /*0bc0*/  STS [UR8+0x34], R2 ;  /* 0x00003402ff007988 */ /* 0x0003e20008000808 */
[----:B------:R-:W-:Y:S05]  /*0bd0*/  @P3 BRA `(.L_x_26) ;  /* 0x0000000000183947 */ /* 0x000fea0003800000 */
[----:B-1----:R-:W1:Y:S01]  /*0be0*/  LDS R2, [UR8+0x38] ;  /* 0x00003808ff027984 */ /* 0x002e620008000800 */
[----:B------:R-:W-:-:S05]  /*0bf0*/  IMAD.MOV.U32 R3, RZ, RZ, 0xff ;  /* 0x000000ffff037424 */ /* 0x000fca00078e00ff */
[----:B-1----:R-:W-:-:S05]  /*0c00*/  LOP3.LUT R2, R2, 0xff, R3, 0xb8, !PT ;  /* 0x000000ff02027812 */ /* 0x002fca00078eb803 */
[----:B------:R1:W-:Y:S02]  /*0c10*/  STS [UR8+0x38], R2 ;  /* 0x00003802ff007988 */ /* 0x0003e40008000808 */
.L_x_25:
[----:B------:R-:W-:Y:S05]  /*0c20*/  BSYNC.RELIABLE B1 ;  /* 0x0000000000017941 */ /* 0x000fea0003800100 */
.L_x_24:
[----:B------:R1:W-:Y:S02]  /*0c30*/  @!P3 STS [UR8+0x20], R5 ;  /* 0x00002005ff00b988 */ /* 0x0003e40008000808 */
.L_x_26:
[----:B------:R-:W-:Y:S05]  /*0c40*/  BSYNC.RECONVERGENT B2 ;  /* 0x0000000000027941 */ /* 0x000fea0003800200 */
.L_x_23:
[----:B------:R-:W-:Y:S05]  /*0c50*/  WARPSYNC.ALL ;  /* 0x0000000000007948 */ /* 0x000fea0003800000 */
[----:B------:R-:W-:Y:S01]  /*0c60*/  NOP ;  /* 0x0000000000007918 */ /* 0x000fe20000000000 */
[----:B-1----:R-:W1:Y:S01]  /*0c70*/  LDC R5, c[0x0][0x39c] ;  /* 0x0000e700ff057b82 */ /* 0x002e620000000800 */
[----:B------:R-:W-:Y:S01]  /*0c80*/  BSSY.RECONVERGENT B2, `(.L_x_27) ;  /* 0x000000b000027945 */ /* 0x000fe20003800200 */
[----:B-1----:R-:W-:-:S03]  /*0c90*/  VIADD R5, R5, 0xffffffff ;  /* 0xffffffff05057836 */ /* 0x002fc60000000000 */
[----:B------:R-:W-:Y:S05]  /*0ca0*/  @P3 BRA `(.L_x_28) ;  /* 0x0000000000203947 */ /* 0x000fea0003800000 */
[----:B---345:R-:W1:Y:S01]  /*0cb0*/  LDS R2, [UR8+0x1c] ;  /* 0x00001c08ff027984 */ /* 0x038e620008000800 */
[----:B------:R-:W3:Y:S03]  /*0cc0*/  LDC.64 R8, c[0x0][0x3b0] ;  /* 0x0000ec00ff087b82 */ /* 0x000ee60000000a00 */
[----:B------:R4:W-:Y:S01]  /*0cd0*/  STS [UR8+0x24], R5 ;  /* 0x00002405ff007988 */ /* 0x0009e20008000808 */
[--C-:B---3--:R-:W-:Y:S02]  /*0ce0*/  SHF.R.U32.HI R7, RZ, 0x4, R9.reuse ;  /* 0x00000004ff077819 */ /* 0x108fe40000011609 */
[----:B------:R-:W-:-:S05]  /*0cf0*/  SHF.R.U64 R3, R8, 0x4, R9 ;  /* 0x0000000408037819 */ /* 0x000fca0000001209 */
[----:B------:R4:W-:Y:S01]  /*0d00*/  STS [UR8+0xc], R3 ;  /* 0x00000c03ff007988 */ /* 0x0009e20008000808 */
[----:B-1----:R-:W-:-:S05]  /*0d10*/  LOP3.LUT R2, R2, 0xf, R7, 0xb8, !PT ;  /* 0x0000000f02027812 */ /* 0x002fca00078eb807 */
[----:B------:R4:W-:Y:S02]  /*0d20*/  STS [UR8+0x1c], R2 ;  /* 0x00001c02ff007988 */ /* 0x0009e40008000808 */
.L_x_28:
[----:B------:R-:W-:Y:S05]  /*0d30*/  BSYNC.RECONVERGENT B2 ;  /* 0x0000000000027941 */ /* 0x000fea0003800200 */
.L_x_27:
[----:B------:R-:W-:Y:S04]  /*0d40*/  BSSY.RECONVERGENT B3, `(.L_x_29) ;  /* 0x000001d000037945 */ /* 0x000fe80003800200 */
[----:B------:R-:W-:Y:S04]  /*0d50*/  BSSY.RELIABLE B2, `(.L_x_30) ;  /* 0x0000018000027945 */ /* 0x000fe80003800100 */
[----:B------:R-:W-:Y:S05]  /*0d60*/  @P3 BRA `(.L_x_31) ;  /* 0x00000000001c3947 */ /* 0x000fea0003800000 */
[----:B---345:R-:W1:Y:S02]  /*0d70*/  LDS R2, [UR8+0x34] ;  /* 0x00003408ff027984 */ /* 0x038e640008000800 */
[----:B-1----:R-:W-:-:S05]  /*0d80*/  LOP3.LUT R2, R2, 0x7, RZ, 0xb8, !PT ;  /* 0x0000000702027812 */ /* 0x002fca00078eb8ff */
[----:B------:R1:W-:Y:S01]  /*0d90*/  STS [UR8+0x34], R2 ;  /* 0x00003402ff007988 */ /* 0x0003e20008000808 */
[----:B------:R-:W-:Y:S05]  /*0da0*/  @P3 BRA `(.L_x_32) ;  /* 0x00000000001c3947 */ /* 0x000fea0003800000 */
[----:B-1----:R-:W1:Y:S02]  /*0db0*/  LDS R2, [UR8+0x34] ;  /* 0x00003408ff027984 */ /* 0x002e640008000800 */
[----:B-1----:R-:W-:-:S05]  /*0dc0*/  LOP3.LUT R2, R2, 0x38, RZ, 0xb8, !PT ;  /* 0x0000003802027812 */ /* 0x002fca00078eb8ff */
[----:B------:R1:W-:Y:S02]  /*0dd0*/  STS [UR8+0x34], R2 ;  /* 0x00003402ff007988 */ /* 0x0003e40008000808 */
.L_x_31:
[----:B------:R-:W-:Y:S05]  /*0de0*/  @P3 BRA `(.L_x_33) ;  /* 0x00000000001c3947 */ /* 0x000fea0003800000 */
[----:B-1-345:R-:W1:Y:S02]  /*0df0*/  LDS R2, [UR8+0x8] ;  /* 0x00000808ff027984 */ /* 0x03ae640008000800 */
[----:B-1----:R-:W-:-:S05]  /*0e00*/  LOP3.LUT R2, R2, 0x780, RZ, 0xb8, !PT ;  /* 0x0000078002027812 */ /* 0x002fca00078eb8ff */
[----:B------:R3:W-:Y:S02]  /*0e10*/  STS [UR8+0x8], R2 ;  /* 0x00000802ff007988 */ /* 0x0007e40008000808 */
.L_x_32:
[----:B------:R-:W-:Y:S05]  /*0e20*/  @P3 BRA `(.L_x_34) ;  /* 0x0000000000283947 */ /* 0x000fea0003800000 */
[----:B-1-3--:R-:W1:Y:S02]  /*0e30*/  LDS R2, [UR8+0x8] ;  /* 0x00000808ff027984 */ /* 0x00ae640008000800 */
[----:B-1----:R-:W-:-:S05]  /*0e40*/  LOP3.LUT R2, R2, 0x1800, RZ, 0xb8, !PT ;  /* 0x0000180002027812 */ /* 0x002fca00078eb8ff */
[----:B------:R1:W-:Y:S02]  /*0e50*/  STS [UR8+0x8], R2 ;  /* 0x00000802ff007988 */ /* 0x0003e40008000808 */
.L_x_33:
[----:B------:R-:W-:Y:S05]  /*0e60*/  @P3 BREAK.RELIABLE B2 ;  /* 0x0000000000023942 */ /* 0x000fea0003800100 */
[----:B------:R-:W-:Y:S05]  /*0e70*/  @P3 BRA `(.L_x_35) ;  /* 0x0000000000243947 */ /* 0x000fea0003800000 */
[----:B-1-345:R-:W1:Y:S01]  /*0e80*/  LDS R2, [UR8+0x8] ;  /* 0x00000808ff027984 */ /* 0x03ae620008000800 */
[----:B------:R-:W-:-:S05]  /*0e90*/  IMAD.MOV.U32 R3, RZ, RZ, 0x6000 ;  /* 0x00006000ff037424 */ /* 0x000fca00078e00ff */
[----:B-1----:R-:W-:-:S04]  /*0ea0*/  LOP3.LUT R2, R2, 0x6000, R3, 0xd8, !PT ;  /* 0x0000600002027812 */ /* 0x002fc800078ed803 */
[----:B------:R-:W-:-:S05]  /*0eb0*/  LOP3.LUT R2, R2, 0x400000, RZ, 0xb8, !PT ;  /* 0x0040000002027812 */ /* 0x000fca00078eb8ff */
[----:B------:R4:W-:Y:S02]  /*0ec0*/  STS [UR8+0x8], R2 ;  /* 0x00000802ff007988 */ /* 0x0009e40008000808 */
.L_x_34:
[----:B------:R-:W-:Y:S05]  /*0ed0*/  BSYNC.RELIABLE B2 ;  /* 0x0000000000027941 */ /* 0x000fea0003800100 */
.L_x_30:
[----:B-1-34-:R-:W1:Y:S02]  /*0ee0*/  @!P3 LDS R2, [UR8+0x8] ;  /* 0x00000808ff02b984 */ /* 0x01ae640008000800 */
[----:B-1----:R-:W-:-:S05]  /*0ef0*/  @!P3 LOP3.LUT R2, R2, 0x8000, RZ, 0xb8, !PT ;  /* 0x000080000202b812 */ /* 0x002fca00078eb8ff */
[----:B------:R1:W-:Y:S02]  /*0f00*/  @!P3 STS [UR8+0x8], R2 ;  /* 0x00000802ff00b988 */ /* 0x0003e40008000808 */
.L_x_35:
[----:B------:R-:W-:Y:S05]  /*0f10*/  BSYNC.RECONVERGENT B3 ;  /* 0x0000000000037941 */ /* 0x000fea0003800200 */
.L_x_29:
[----:B------:R-:W-:Y:S05]  /*0f20*/  WARPSYNC.ALL ;  /* 0x0000000000007948 */ /* 0x000fea0003800000 */
[----:B------:R-:W-:Y:S01]  /*0f30*/  NOP ;  /* 0x0000000000007918 */ /* 0x000fe20000000000 */
[----:B------:R-:W-:-:S04]  /*0f40*/  UIADD3 UR5, UPT, UPT, UR4, 0x80, URZ ;  /* 0x0000008004057890 */ /* 0x000fc8000fffe0ff */
[----:B------:R-:W-:-:S04]  /*0f50*/  UIADD3 UR26, UP0, UPT, UR5, UR20, URZ ;  /* 0x00000014051a7290 */ /* 0x000fc8000ff1e0ff */
[----:B------:R-:W-:Y:S01]  /*0f60*/  ULEA.HI.X.SX32 UR27, UR5, UR21, 0x1, UP0 ;  /* 0x00000015051b7291 */ /* 0x000fe200080f0eff */
[----:B------:R-:W-:Y:S11]  /*0f70*/  @P0 BRA `(.L_x_36) ;  /* 0x0000000000300947 */ /* 0x000ff60003800000 */
[----:B-1-345:R-:W1:Y:S01]  /*0f80*/  S2R R2, SR_LANEID ;  /* 0x0000000000027919 */ /* 0x03ae620000000000 */
[----:B------:R-:W-:Y:S05]  /*0f90*/  WARPSYNC.ALL ;  /* 0x0000000000007948 */ /* 0x000fea0003800000 */
[----:B------:R-:W-:Y:S01]  /*0fa0*/  NOP ;  /* 0x0000000000007918 */ /* 0x000fe20000000000 */
[----:B-1----:R-:W-:-:S05]  /*0fb0*/  IMAD.SHL.U32 R8, R2, 0x4, RZ ;  /* 0x0000000402087824 */ /* 0x002fca00078e00ff */
[----:B------:R-:W1:Y:S01]  /*0fc0*/  LDS R7, [R8+UR8] ;  /* 0x0000000808077984 */ /* 0x000e620008000800 */
[----:B------:R-:W-:-:S05]  /*0fd0*/  IADD3 R2, P1, PT, R8, UR26, RZ ;  /* 0x0000001a08027c10 */ /* 0x000fca000ff3e0ff */
[----:B------:R-:W-:-:S05]  /*0fe0*/  IMAD.X R3, RZ, RZ, UR27, P1 ;  /* 0x0000001bff037e24 */ /* 0x000fca00088e06ff */
[----:B-1----:R1:W3:Y:S01]  /*0ff0*/  ATOMG.E.EXCH.STRONG.GPU PT, RZ, [R2], R7 ;  /* 0x0000000702ff73a8 */ /* 0x0022e200041ee100 */
[----:B------:R-:W-:-:S04]  /*1000*/  DEPBAR {5,4,3,2,1,0} ;  /* 0x0000003f0000791a */ /* 0x000fc80000000000 */
[----:B------:R-:W4:Y:S02]  /*1010*/  CCTL.E.C.LDCU.IV.DEEP [UR26] ;  /* 0x000000001a007540 */ /* 0x000f240009c08000 */
[----:B----4-:R1:W-:Y:S01]  /*1020*/  UTMACCTL.IV [UR26] ;  /* 0x000000001a0079b9 */ /* 0x0103e20008000000 */
[----:B------:R-:W-:Y:S01]  /*1030*/  NOP ;  /* 0x0000000000007918 */ /* 0x000fe20000000000 */
.L_x_36:
[----:B------:R-:W-:Y:S05]  /*1040*/  @P0 BRA `(.L_x_37) ;  /* 0x00000000000c0947 */ /* 0x000fea0003800000 */
[----:B------:R0:W-:Y:S01]  /*1050*/  UTMACMDFLUSH ;  /* 0x00000000000079b7 */ /* 0x0001e20000000000 */
[----:B------:R-:W-:Y:S05]  /*1060*/  @P0 BRA `(.L_x_37) ;  /* 0x0000000000040947 */ /* 0x000fea0003800000 */
[----:B------:R-:W-:-:S04]  /*1070*/  DEPBAR.LE SB0, 0x0 ;  /* 0x000080000000791a */ /* 0x000fc80000000000 */
.L_x_37:
[----:B------:R-:W-:Y:S05]  /*1080*/  WARPSYNC.ALL ;  /* 0x0000000000007948 */ /* 0x000fea0003800000 */
[----:B------:R-:W-:Y:S01]  /*1090*/  NOP ;  /* 0x0000000000007918 */ /* 0x000fe20000000000 */
[----:B---3--:R-:W-:Y:S06]  /*10a0*/  BAR.SYNC.DEFER_BLOCKING 0x0 ;  /* 0x0000000000007b1d */ /* 0x008fec0000010000 */
[----:B------:R-:W-:Y:S02]  /*10b0*/  BSSY.RECONVERGENT B3, `(.L_x_38) ;  /* 0x000000b000037945 */ /* 0x000fe40003800200 */
[----:B------:R-:W-:Y:S06]  /*10c0*/  BAR.SYNC.DEFER_BLOCKING 0x0 ;  /* 0x0000000000007b1d */ /* 0x000fec0000010000 */
[----:B------:R3:W-:Y:S01]  /*10d0*/  @!P0 STS [R4], RZ ;  /* 0x000000ff04008388 */ /* 0x0007e20000000800 */
[----:B------:R-:W-:Y:S01]  /*10e0*/  NOP ;  /* 0x0000000000007918 */ /* 0x000fe20000000000 */
[----:B------:R-:W-:Y:S05]  /*10f0*/  @P3 BRA `(.L_x_39) ;  /* 0x0000000000183947 */ /* 0x000fea0003800000 */
[----:B-1--45:R-:W1:Y:S01]  /*1100*/  LDS R2, [UR8+0x8] ;  /* 0x00000808ff027984 */ /* 0x032e620008000800 */
[----:B------:R-:W4:Y:S01]  /*1110*/  LDC.64 R8, c[0x0][0x390] ;  /* 0x0000e400ff087b82 */ /* 0x000f220000000a00 */
[----:B------:R-:W-:Y:S02]  /*1120*/  IMAD.MOV.U32 R3, RZ, RZ, 0x70 ;  /* 0x00000070ff037424 */ /* 0x000fe400078e00ff */
[----:B----4-:R4:W-:Y:S03]  /*1130*/  STS.64 [UR8], R8 ;  /* 0x00000008ff007988 */ /* 0x0109e60008000a08 */
[----:B-1----:R-:W-:-:S05]  /*1140*/  LOP3.LUT R2, R2, 0x10, R3, 0xd8, !PT ;  /* 0x0000001002027812 */ /* 0x002fca00078ed803 */
[----:B------:R4:W-:Y:S02]  /*1150*/  STS [UR8+0x8], R2 ;  /* 0x00000802ff007988 */ /* 0x0009e40008000808 */
.L_x_39:
[----:B-1----:R-:W-:Y:S05]  /*1160*/  BSYNC.RECONVERGENT B3 ;  /* 0x0000000000037941 */ /* 0x002fea0003800200 */
.L_x_38:
[----:B------:R-:W-:Y:S04]  /*1170*/  BSSY.RECONVERGENT B4, `(.L_x_40) ;  /* 0x0000033000047945 */ /* 0x000fe80003800200 */
[----:B------:R-:W-:Y:S04]  /*1180*/  BSSY.RELIABLE B3, `(.L_x_41) ;  /* 0x000002e000037945 */ /* 0x000fe80003800100 */
[----:B------:R-:W-:Y:S05]  /*1190*/  @P3 BRA `(.L_x_42) ;  /* 0x0000000000243947 */ /* 0x000fea0003800000 */
[----:B----45:R-:W1:Y:S01]  /*11a0*/  LDS R2, [UR8+0x34] ;  /* 0x00003408ff027984 */ /* 0x030e620008000800 */
[----:B------:R-:W-:-:S05]  /*11b0*/  IMAD.MOV.U32 R3, RZ, RZ, 0x7f000000 ;  /* 0x7f000000ff037424 */ /* 0x000fca00078e00ff */
[----:B-1----:R-:W-:-:S05]  /*11c0*/  LOP3.LUT R2, R2, 0xff000000, R3, 0xb8, !PT ;  /* 0xff00000002027812 */ /* 0x002fca00078eb803 */
[----:B------:R1:W-:Y:S01]  /*11d0*/  STS [UR8+0x34], R2 ;  /* 0x00003402ff007988 */ /* 0x0003e20008000808 */
[----:B------:R-:W-:Y:S05]  /*11e0*/  @P3 BRA `(.L_x_43) ;  /* 0x0000000000183947 */ /* 0x000fea0003800000 */
[----:B-1----:R-:W1:Y:S01]  /*11f0*/  LDS R2, [UR8+0x38] ;  /* 0x00003808ff027984 */ /* 0x002e620008000800 */
[----:B------:R-:W-:-:S05]  /*1200*/  IMAD.MOV.U32 R3, RZ, RZ, 0x7f ;  /* 0x0000007fff037424 */ /* 0x000fca00078e00ff */
[----:B-1----:R-:W-:-:S05]  /*1210*/  LOP3.LUT R2, R2, 0xff, R3, 0xb8, !PT ;  /* 0x000000ff02027812 */ /* 0x002fca00078eb803 */
[----:B------:R1:W-:Y:S02]  /*1220*/  STS [UR8+0x38], R2 ;  /* 0x00003802ff007988 */ /* 0x0003e40008000808 */
.L_x_42:
[----:B------:R-:W-:Y:S05]  /*1230*/  @P3 BRA `(.L_x_44) ;  /* 0x00000000000c3947 */ /* 0x000fea0003800000 */
[----:B------:R1:W-:Y:S02]  /*1240*/  STS [UR8+0x20], R5 ;  /* 0x00002005ff007988 */ /* 0x0003e40008000808 */
.L_x_43:
[----:B------:R-:W-:Y:S05]  /*1250*/  @P3 BRA `(.L_x_45) ;  /* 0x0000000000243947 */ /* 0x000fea0003800000 */
[----:B------:R1:W-:Y:S02]  /*1260*/  STS [UR8+0x24], R6 ;  /* 0x00002406ff007988 */ /* 0x0003e40008000808 */
.L_x_44:
[----:B------:R-:W-:Y:S05]  /*1270*/  @P3 BRA `(.L_x_46) ;  /* 0x00000000002c3947 */ /* 0x000fea0003800000 */
[----:B-1--45:R-:W1:Y:S01]  /*1280*/  LDS R2, [UR8+0x1c] ;  /* 0x00001c08ff027984 */ /* 0x032e620008000800 */
[----:B------:R-:W4:Y:S02]  /*1290*/  LDC.64 R6, c[0x0][0x3b8] ;  /* 0x0000ee00ff067b82 */ /* 0x000f240000000a00 */
[--C-:B----4-:R-:W-:Y:S02]  /*12a0*/  SHF.R.U32.HI R5, RZ, 0x4, R7.reuse ;  /* 0x00000004ff057819 */ /* 0x110fe40000011607 */
[----:B------:R-:W-:-:S05]  /*12b0*/  SHF.R.U64 R3, R6, 0x4, R7 ;  /* 0x0000000406037819 */ /* 0x000fca0000001207 */
[----:B------:R4:W-:Y:S01]  /*12c0*/  STS [UR8+0xc], R3 ;  /* 0x00000c03ff007988 */ /* 0x0009e20008000808 */
[----:B-1----:R-:W-:-:S05]  /*12d0*/  LOP3.LUT R2, R2, 0xf, R5, 0xb8, !PT ;  /* 0x0000000f02027812 */ /* 0x002fca00078eb805 */
[----:B------:R4:W-:Y:S02]  /*12e0*/  STS [UR8+0x1c], R2 ;  /* 0x00001c02ff007988 */ /* 0x0009e40008000808 */
.L_x_45:
[----:B------:R-:W-:Y:S05]  /*12f0*/  @P3 BRA `(.L_x_47) ;  /* 0x00000000001c3947 */ /* 0x000fea0003800000 */
[----:B-1--45:R-:W1:Y:S02]  /*1300*/  LDS R2, [UR8+0x34] ;  /* 0x00003408ff027984 */ /* 0x032e640008000800 */
[----:B-1----:R-:W-:-:S05]  /*1310*/  LOP3.LUT R2, R2, 0x7, RZ, 0xb8, !PT ;  /* 0x0000000702027812 */ /* 0x002fca00078eb8ff */
[----:B------:R1:W-:Y:S02]  /*1320*/  STS [UR8+0x34], R2 ;  /* 0x00003402ff007988 */ /* 0x0003e40008000808 */
.L_x_46:
[----:B------:R-:W-:Y:S05]  /*1330*/  @P3 BRA `(.L_x_48) ;  /* 0x00000000001c3947 */ /* 0x000fea0003800000 */
[----:B-1--45:R-:W1:Y:S02]  /*1340*/  LDS R2, [UR8+0x34] ;  /* 0x00003408ff027984 */ /* 0x032e640008000800 */
[----:B-1----:R-:W-:-:S05]  /*1350*/  LOP3.LUT R2, R2, 0x38, RZ, 0xb8, !PT ;  /* 0x0000003802027812 */ /* 0x002fca00078eb8ff */
[----:B------:R1:W-:Y:S02]  /*1360*/  STS [UR8+0x34], R2 ;  /* 0x00003402ff007988 */ /* 0x0003e40008000808 */
.L_x_47:
[----:B------:R-:W-:Y:S05]  /*1370*/  @P3 BRA `(.L_x_49) ;  /* 0x00000000001c3947 */ /* 0x000fea0003800000 */
[----:B-1--45:R-:W1:Y:S02]  /*1380*/  LDS R2, [UR8+0x8] ;  /* 0x00000808ff027984 */ /* 0x032e640008000800 */
[----:B-1----:R-:W-:-:S05]  /*1390*/  LOP3.LUT R2, R2, 0x780, RZ, 0xb8, !PT ;  /* 0x0000078002027812 */ /* 0x002fca00078eb8ff */
[----:B------:R1:W-:Y:S02]  /*13a0*/  STS [UR8+0x8], R2 ;  /* 0x00000802ff007988 */ /* 0x0003e40008000808 */
.L_x_48:
[----:B------:R-:W-:Y:S05]  /*13b0*/  @P3 BRA `(.L_x_50) ;  /* 0x0000000000283947 */ /* 0x000fea0003800000 */
[----:B-1--45:R-:W1:Y:S02]  /*13c0*/  LDS R2, [UR8+0x8] ;  /* 0x00000808ff027984 */ /* 0x032e640008000800 */
[----:B-1----:R-:W-:-:S05]  /*13d0*/  LOP3.LUT R2, R2, 0x1800, RZ, 0xb8, !PT ;  /* 0x0000180002027812 */ /* 0x002fca00078eb8ff */
[----:B------:R1:W-:Y:S02]  /*13e0*/  STS [UR8+0x8], R2 ;  /* 0x00000802ff007988 */ /* 0x0003e40008000808 */
.L_x_49:
[----:B------:R-:W-:Y:S05]  /*13f0*/  @P3 BREAK.RELIABLE B3 ;  /* 0x0000000000033942 */ /* 0x000fea0003800100 */
[----:B------:R-:W-:Y:S05]  /*1400*/  @P3 BRA `(.L_x_51) ;  /* 0x0000000000243947 */ /* 0x000fea0003800000 */
[----:B-1--45:R-:W1:Y:S01]  /*1410*/  LDS R2, [UR8+0x8] ;  /* 0x00000808ff027984 */ /* 0x032e620008000800 */
[----:B------:R-:W-:-:S05]  /*1420*/  IMAD.MOV.U32 R3, RZ, RZ, 0x6000 ;  /* 0x00006000ff037424 */ /* 0x000fca00078e00ff */
[----:B-1----:R-:W-:-:S04]  /*1430*/  LOP3.LUT R2, R2, 0x6000, R3, 0xd8, !PT ;  /* 0x0000600002027812 */ /* 0x002fc800078ed803 */
[----:B------:R-:W-:-:S05]  /*1440*/  LOP3.LUT R2, R2, 0x400000, RZ, 0xb8, !PT ;  /* 0x0040000002027812 */ /* 0x000fca00078eb8ff */
[----:B------:R1:W-:Y:S02]  /*1450*/  STS [UR8+0x8], R2 ;  /* 0x00000802ff007988 */ /* 0x0003e40008000808 */
.L_x_50:
[----:B------:R-:W-:Y:S05]  /*1460*/  BSYNC.RELIABLE B3 ;  /* 0x0000000000037941 */ /* 0x000fea0003800100 */
.L_x_41:
[----:B-1--45:R-:W1:Y:S02]  /*1470*/  @!P3 LDS R2, [UR8+0x8] ;  /* 0x00000808ff02b984 */ /* 0x032e640008000800 */
[----:B-1----:R-:W-:-:S05]  /*1480*/  @!P3 LOP3.LUT R2, R2, 0x8000, RZ, 0xb8, !PT ;  /* 0x000080000202b812 */ /* 0x002fca00078eb8ff */
[----:B------:R1:W-:Y:S02]  /*1490*/  @!P3 STS [UR8+0x8], R2 ;  /* 0x00000802ff00b988 */ /* 0x0003e40008000808 */
.L_x_51:
[----:B------:R-:W-:Y:S05]  /*14a0*/  BSYNC.RECONVERGENT B4 ;  /* 0x0000000000047941 */ /* 0x000fea0003800200 */
.L_x_40:
[----:B------:R-:W-:Y:S05]  /*14b0*/  WARPSYNC.ALL ;  /* 0x0000000000007948 */ /* 0x000fea0003800000 */
[----:B------:R-:W-:Y:S01]  /*14c0*/  NOP ;  /* 0x0000000000007918 */ /* 0x000fe20000000000 */
[----:B------:R-:W-:-:S04]  /*14d0*/  UIADD3 UR4, UPT, UPT, UR4, 0x100, URZ ;  /* 0x0000010004047890 */ /* 0x000fc8000fffe0ff */
[----:B------:R-:W-:-:S04]  /*14e0*/  UIADD3 UR20, UP0, UPT, UR4, UR20, URZ ;  /* 0x0000001404147290 */ /* 0x000fc8000ff1e0ff */
[----:B------:R-:W-:Y:S01]  /*14f0*/  ULEA.HI.X.SX32 UR21, UR4, UR21, 0x1, UP0 ;  /* 0x0000001504157291 */ /* 0x000fe200080f0eff */
[----:B------:R-:W-:Y:S11]  /*1500*/  @P0 BRA `(.L_x_52) ;  /* 0x0000000000300947 */ /* 0x000ff60003800000 */
[----:B-1--45:R-:W1:Y:S01]  /*1510*/  S2R R2, SR_LANEID ;  /* 0x0000000000027919 */ /* 0x032e620000000000 */
[----:B------:R-:W-:Y:S05]  /*1520*/  WARPSYNC.ALL ;  /* 0x0000000000007948 */ /* 0x000fea0003800000 */
[----:B------:R-:W-:Y:S01]  /*1530*/  NOP ;  /* 0x0000000000007918 */ /* 0x000fe20000000000 */
[----:B-123--:R-:W-:-:S05]  /*1540*/  IMAD.SHL.U32 R4, R2, 0x4, RZ ;  /* 0x0000000402047824 */ /* 0x00efca00078e00ff */
        /* <DEDUP_REMOVED lines=8> */
.L_x_52:
[----:B------:R-:W-:Y:S05]  /*15d0*/  @P0 BRA `(.L_x_53) ;  /* 0x00000000000c0947 */ /* 0x000fea0003800000 */
[----:B------:R0:W-:Y:S01]  /*15e0*/  UTMACMDFLUSH ;  /* 0x00000000000079b7 */ /* 0x0001e20000000000 */
[----:B------:R-:W-:Y:S05]  /*15f0*/  @P0 BRA `(.L_x_53) ;  /* 0x0000000000040947 */ /* 0x000fea0003800000 */
[----:B------:R-:W-:-:S04]  /*1600*/  DEPBAR.LE SB0, 0x0 ;  /* 0x000080000000791a */ /* 0x000fc80000000000 */
.L_x_53:
[----:B------:R-:W-:Y:S05]  /*1610*/  WARPSYNC.ALL ;  /* 0x0000000000007948 */ /* 0x000fea0003800000 */
[----:B------:R-:W-:Y:S01]  /*1620*/  NOP ;  /* 0x0000000000007918 */ /* 0x000fe20000000000 */
[----:B--2---:R-:W-:Y:S01]  /*1630*/  BAR.SYNC.DEFER_BLOCKING 0x0 ;  /* 0x0000000000007b1d */ /* 0x004fe20000010000 */
[----:B-1--45:R-:W-:Y:S01]  /*1640*/  SHF.R.U32.HI R2, RZ, 0x5, R0 ;  /* 0x00000005ff027819 */ /* 0x032fe20000011600 */
[----:B------:R-:W-:-:S03]  /*1650*/  USHF.L.U32 UR15, UR15, 0x8, URZ ;  /* 0x000000080f0f7899 */ /* 0x000fc600080006ff */
[----:B------:R-:W-:Y:S01]  /*1660*/  R2UR UR22, R2 ;  /* 0x00000000021672ca */ /* 0x000fe200000e0000 */
[----:B------:R-:W-:Y:S01]  /*1670*/  VOTEU.ALL UP0, P3 ;  /* 0x0000000000ff7886 */ /* 0x000fe20001800000 */
[----:B------:R-:W-:Y:S01]  /*1680*/  UMOV UR4, 0x1 ;  /* 0x0000000100047882 */ /* 0x000fe20000000000 */
[----:B------:R-:W-:Y:S01]  /*1690*/  VOTEU.ALL UP1, P3 ;  /* 0x0000000000ff7886 */ /* 0x000fe20001820000 */
[----:B------:R-:W-:Y:S02]  /*16a0*/  BSSY.RECONVERGENT B4, `(.L_x_54) ;  /* 0x0000018000047945 */ /* 0x000fe40003800200 */
[----:B------:R-:W-:-:S04]  /*16b0*/  @!UP0 UIADD3 UR10, UPT, UPT, -UR4, 0x100000, URZ ;  /* 0x00100000040a8890 */ /* 0x000fc8000fffe1ff */
[----:B------:R-:W-:Y:S02]  /*16c0*/  @!UP0 USHF.L.U32 UR11, UR10, 0xb, URZ ;  /* 0x0000000b0a0b8899 */ /* 0x000fe400080006ff */
[----:B------:R-:W-:Y:S02]  /*16d0*/  @!UP0 USHF.L.U32 UR10, UR10, 0x1, URZ ;  /* 0x000000010a0a8899 */ /* 0x000fe400080006ff */
[----:B------:R-:W-:-:S04]  /*16e0*/  @!UP0 UIADD3 UR4, UPT, UPT, -UR4, 0x100000, URZ ;  /* 0x0010000004048890 */ /* 0x000fc8000fffe1ff */
[----:B------:R-:W-:Y:S02]  /*16f0*/  @!UP0 USHF.L.U32 UR5, UR4, 0xb, URZ ;  /* 0x0000000b04058899 */ /* 0x000fe400080006ff */
[----:B------:R-:W-:Y:S01]  /*1700*/  @!UP0 USHF.L.U32 UR4, UR4, 0x1, URZ ;  /* 0x0000000104048899 */ /* 0x000fe200080006ff */
[----:B------:R-:W-:Y:S01]  /*1710*/  VOTEU.ALL UP0, P3 ;  /* 0x0000000000ff7886 */ /* 0x000fe20001800000 */
[----:B------:R-:W1:Y:S04]  /*1720*/  FENCE.VIEW.ASYNC.S ;  /* 0x00000000000073c6 */ /* 0x000e680000000000 */
[----:B-1----:R1:W2:Y:S06]  /*1730*/  @!UP0 SYNCS.EXCH.64 URZ, [UR8+0x30000], UR10 ;  /* 0x0300000a08ff85b2 */ /* 0x0022ac0008000100 */
[----:B------:R1:W2:Y:S02]  /*1740*/  @!UP1 SYNCS.EXCH.64 URZ, [UR8+0x30020], UR4 ;  /* 0x0300200408ff95b2 */ /* 0x0002a40008000100 */
[----:B--2---:R-:W-:Y:S06]  /*1750*/  BAR.SYNC.DEFER_BLOCKING 0x0 ;  /* 0x0000000000007b1d */ /* 0x004fec0000010000 */
[----:B------:R-:W-:Y:S05]  /*1760*/  @P3 BRA `(.L_x_55) ;  /* 0x00000000002c3947 */ /* 0x000fea0003800000 */
[----:B-1----:R-:W-:Y:S02]  /*1770*/  UMOV UR4, 0x1 ;  /* 0x0000000100047882 */ /* 0x002fe40000000000 */
[----:B------:R-:W-:-:S04]  /*1780*/  UIADD3 UR10, UPT, UPT, -UR4, 0x100000, URZ ;  /* 0x00100000040a7890 */ /* 0x000fc8000fffe1ff */
[----:B------:R-:W-:Y:S02]  /*1790*/  USHF.L.U32 UR11, UR10, 0xb, URZ ;  /* 0x0000000b0a0b7899 */ /* 0x000fe400080006ff */
[----:B------:R-:W-:Y:S02]  /*17a0*/  USHF.L.U32 UR10, UR10, 0x1, URZ ;  /* 0x000000010a0a7899 */ /* 0x000fe400080006ff */
[----:B------:R-:W-:-:S04]  /*17b0*/  UIADD3 UR4, UPT, UPT, -UR4, 0x100000, URZ ;  /* 0x0010000004047890 */ /* 0x000fc8000fffe1ff */
[----:B------:R-:W-:Y:S02]  /*17c0*/  USHF.L.U32 UR5, UR4, 0xb, URZ ;  /* 0x0000000b04057899 */ /* 0x000fe400080006ff */
[----:B------:R-:W-:Y:S01]  /*17d0*/  USHF.L.U32 UR4, UR4, 0x1, URZ ;  /* 0x0000000104047899 */ /* 0x000fe200080006ff */
[----:B------:R-:W1:Y:S03]  /*17e0*/  FENCE.VIEW.ASYNC.S ;  /* 0x00000000000073c6 */ /* 0x000e660000000000 */
[----:B-1----:R2:W4:Y:S08]  /*17f0*/  SYNCS.EXCH.64 URZ, [UR8+0x30008], UR10 ;  /* 0x0300080a08ff75b2 */ /* 0x0025300008000100 */
[----:B------:R2:W5:Y:S02]  /*1800*/  SYNCS.EXCH.64 URZ, [UR8+0x30028], UR4 ;  /* 0x0300280408ff75b2 */ /* 0x0005640008000100 */
[----:B--2---:R-:W-:Y:S01]  /*1810*/  NOP ;  /* 0x0000000000007918 */ /* 0x004fe20000000000 */
.L_x_55:
[----:B-1----:R-:W-:Y:S05]  /*1820*/  BSYNC.RECONVERGENT B4 ;  /* 0x0000000000047941 */ /* 0x002fea0003800200 */
.L_x_54:
[----:B----45:R-:W-:Y:S06]  /*1830*/  BAR.SYNC.DEFER_BLOCKING 0x0 ;  /* 0x0000000000007b1d */ /* 0x030fec0000010000 */
[----:B------:R-:W-:Y:S04]  /*1840*/  BSSY.RECONVERGENT B4, `(.L_x_56) ;  /* 0x000000d000047945 */ /* 0x000fe80003800200 */
[----:B------:R-:W-:Y:S05]  /*1850*/  @P3 BRA `(.L_x_57) ;  /* 0x00000000002c3947 */ /* 0x000fea0003800000 */
[----:B------:R-:W-:Y:S02]  /*1860*/  UMOV UR4, 0x1 ;  /* 0x0000000100047882 */ /* 0x000fe40000000000 */
[----:B------:R-:W-:-:S04]  /*1870*/  UIADD3 UR10, UPT, UPT, -UR4, 0x100000, URZ ;  /* 0x00100000040a7890 */ /* 0x000fc8000fffe1ff */
[----:B------:R-:W-:Y:S02]  /*1880*/  USHF.L.U32 UR11, UR10, 0xb, URZ ;  /* 0x0000000b0a0b7899 */ /* 0x000fe400080006ff */
[----:B------:R-:W-:Y:S02]  /*1890*/  USHF.L.U32 UR10, UR10, 0x1, URZ ;  /* 0x000000010a0a7899 */ /* 0x000fe400080006ff */
[----:B------:R-:W-:-:S04]  /*18a0*/  UIADD3 UR4, UPT, UPT, -UR4, 0x100000, URZ ;  /* 0x0010000004047890 */ /* 0x000fc8000fffe1ff */
[----:B------:R-:W-:Y:S02]  /*18b0*/  USHF.L.U32 UR5, UR4, 0xb, URZ ;  /* 0x0000000b04057899 */ /* 0x000fe400080006ff */
[----:B------:R-:W-:Y:S01]  /*18c0*/  USHF.L.U32 UR4, UR4, 0x1, URZ ;  /* 0x0000000104047899 */ /* 0x000fe200080006ff */
[----:B------:R-:W1:Y:S03]  /*18d0*/  FENCE.VIEW.ASYNC.S ;  /* 0x00000000000073c6 */ /* 0x000e660000000000 */
[----:B-1----:R1:W2:Y:S08]  /*18e0*/  SYNCS.EXCH.64 URZ, [UR8+0x30010], UR10 ;  /* 0x0300100a08ff75b2 */ /* 0x0022b00008000100 */
[----:B------:R1:W4:Y:S01]  /*18f0*/  SYNCS.EXCH.64 URZ, [UR8+0x30030], UR4 ;  /* 0x0300300408ff75b2 */ /* 0x0003220008000100 */
[----:B------:R-:W-:Y:S01]  /*1900*/  NOP ;  /* 0x0000000000007918 */ /* 0x000fe20000000000 */
.L_x_57:
[----:B-1----:R-:W-:Y:S05]  /*1910*/  BSYNC.RECONVERGENT B4 ;  /* 0x0000000000047941 */ /* 0x002fea0003800200 */
.L_x_56:
[----:B--2-4-:R-:W-:Y:S01]  /*1920*/  BAR.SYNC.DEFER_BLOCKING 0x0 ;  /* 0x0000000000007b1d */ /* 0x014fe20000010000 */
[----:B------:R-:W-:Y:S01]  /*1930*/  UIADD3 UR12, UPT, UPT, UR8, 0x30020, URZ ;  /* 0x00030020080c7890 */ /* 0x000fe2000fffe0ff */
[----:B------:R-:W-:Y:S01]  /*1940*/  ISETP.GE.AND P0, PT, R10, 0x1, PT ;  /* 0x000000010a00780c */ /* 0x000fe20003f06270 */
[----:B------:R-:W-:-:S03]  /*1950*/  USHF.L.U32 UR19, UR7, 0x7, URZ ;  /* 0x0000000707137899 */ /* 0x000fc600080006ff */
        /* <DEDUP_REMOVED lines=13> */
.L_x_59:
[----:B-1----:R-:W-:Y:S05]  /*1a30*/  BSYNC.RECONVERGENT B4 ;  /* 0x0000000000047941 */ /* 0x002fea0003800200 */
.L_x_58:
[----:B------:R-:W-:Y:S05]  /*1a40*/  @!P0 BRA `(.L_x_60) ;  /* 0x0000000800748947 */ /* 0x000fea0003800000 */
[----:B--2-4-:R-:W-:Y:S01]  /*1a50*/  BAR.SYNC.DEFER_BLOCKING 0x0 ;  /* 0x0000000000007b1d */ /* 0x014fe20000010000 */
[----:B------:R-:W-:Y:S01]  /*1a60*/  ELECT P1, URZ, PT ;  /* 0x0000000000ff782f */ /* 0x000fe20003820000 */
[----:B------:R-:W-:Y:S01]  /*1a70*/  @!P3 IMAD.MOV.U32 R2, RZ, RZ, 0xc000 ;  /* 0x0000c000ff02b424 */ /* 0x000fe200078e00ff */
[----:B------:R-:W-:Y:S02]  /*1a80*/  UIADD3 UR16, UPT, UPT, UR8, 0x20000, URZ ;  /* 0x0002000008107890 */ /* 0x000fe4000fffe0ff */
[----:B------:R-:W-:Y:S02]  /*1a90*/  ISETP.LT.U32.AND P1, PT, R132, 0x20, P1 ;  /* 0x000000208400780c */ /* 0x000fe40000f21070 */
[----:B------:R-:W-:Y:S01]  /*1aa0*/  ELECT P0, URZ, PT ;  /* 0x0000000000ff782f */ /* 0x000fe20003800000 */
[----:B------:R-:W-:-:S03]  /*1ab0*/  UMOV UR11, UR15 ;  /* 0x0000000f000b7c82 */ /* 0x000fc60008000000 */
[----:B------:R-:W-:-:S07]  /*1ac0*/  ISETP.LT.U32.AND P0, PT, R132, 0x20, P0 ;  /* 0x000000208400780c */ /* 0x000fce0000701070 */
[----:B------:R-:W-:Y:S01]  /*1ad0*/  VOTEU.ANY UP0, P1 ;  /* 0x0000000000ff7886 */ /* 0x000fe20000800100 */
[----:B------:R-:W-:-:S04]  /*1ae0*/  VOTEU.ANY UP2, P1 ;  /* 0x0000000000ff7886 */ /* 0x000fc80000840100 */
[----:B------:R-:W-:Y:S02]  /*1af0*/  @UP0 UIADD3 UR17, UPT, UPT, UR8, 0x30000, URZ ;  /* 0x0003000008110890 */ /* 0x000fe4000fffe0ff */
[----:B------:R1:W-:Y:S01]  /*1b00*/  @!P3 SYNCS.ARRIVE.TRANS64 RZ, [UR8+0x30000], R2 ;  /* 0x03000002ffffb9a7 */ /* 0x0003e20008000008 */
[----:B------:R-:W-:Y:S01]  /*1b10*/  @UP0 UMOV UR18, URZ ;  /* 0x000000ff00120c82 */ /* 0x000fe20008000000 */
[----:B------:R-:W-:Y:S01]  /*1b20*/  BAR.SYNC.DEFER_BLOCKING 0x0 ;  /* 0x0000000000007b1d */ /* 0x000fe20000010000 */
[----:B------:R-:W-:-:S05]  /*1b30*/  UISETP.NE.U32.AND UP0, UPT, UR22, URZ, UPT ;  /* 0x000000ff1600728c */ /* 0x000fca000bf05070 */
[----:B------:R-:W-:Y:S01]  /*1b40*/  VOTEU.ANY UP1, P0 ;  /* 0x0000000000ff7886 */ /* 0x000fe20000020100 */
[----:B------:R-:W-:-:S04]  /*1b50*/  VOTEU.ANY UP3, P0 ;  /* 0x0000000000ff7886 */ /* 0x000fc80000060100 */
[----:B------:R-:W-:Y:S01]  /*1b60*/  @UP1 UIADD3 UR9, UPT, UPT, UR8, 0x30000, URZ ;  /* 0x0003000008091890 */ /* 0x000fe2000fffe0ff */
[----:B------:R-:W-:Y:S01]  /*1b70*/  @UP1 UMOV UR10, URZ ;  /* 0x000000ff000a1c82 */ /* 0x000fe20008000000 */
[----:B------:R1:W-:Y:S01]  /*1b80*/  @UP2 UTMALDG.2D [UR16], [UR24] ;  /* 0x00000010180025b4 */ /* 0x0003e20008008000 */
[----:B------:R2:W-:Y:S06]  /*1b90*/  MEMBAR.ALL.CTA ;  /* 0x0000000000007992 */ /* 0x0005ec0000008000 */
[----:B--2---:R-:W2:Y:S02]  /*1ba0*/  FENCE.VIEW.ASYNC.S ;  /* 0x00000000000073c6 */ /* 0x004ea40000000000 */
[----:B--2---:R-:W-:Y:S06]  /*1bb0*/  BAR.SYNC.DEFER_BLOCKING 0x0 ;  /* 0x0000000000007b1d */ /* 0x004fec0000010000 */
[----:B------:R1:W-:Y:S02]  /*1bc0*/  @UP3 UTMALDG.2D [UR8], [UR26] ;  /* 0x000000081a0035b4 */ /* 0x0003e40008008000 */
[----:B------:R-:W-:Y:S06]  /*1bd0*/  BAR.SYNC.DEFER_BLOCKING 0x0 ;  /* 0x0000000000007b1d */ /* 0x000fec0000010000 */
[----:B------:R-:W2:Y:S02]  /*1be0*/  SYNCS.PHASECHK.TRANS64.TRYWAIT P0, [UR8+0x30000], RZ ;  /* 0x030000ffff0075a7 */ /* 0x000ea40008001108 */
[----:B-12---:R-:W-:Y:S05]  /*1bf0*/  @!P0 BRA `(.L_x_61) ;  /* 0x0000001000bc8947 */ /* 0x006fea0003800000 */
.L_x_79:
[----:B------:R-:W-:Y:S05]  /*1c00*/  BRA.U UP0, `(.L_x_62) ;  /* 0x0000000100747547 */ /* 0x000fea000b800000 */
[----:B------:R-:W-:Y:S02]  /*1c10*/  USHF.R.U32.HI UR6, URZ, 0x4, UR16 ;  /* 0x00000004ff067899 */ /* 0x000fe40008011610 */
[----:B------:R-:W-:Y:S02]  /*1c20*/  USHF.R.U32.HI UR10, URZ, 0x4, UR8 ;  /* 0x00000004ff0a7899 */ /* 0x000fe40008011608 */
[----:B------:R-:W-:Y:S02]  /*1c30*/  USGXT.U32 UR6, UR6, 0xe ;  /* 0x0000000e0606789a */ /* 0x000fe40008000000 */
[----:B------:R-:W-:Y:S02]  /*1c40*/  USGXT.U32 UR10, UR10, 0xe ;  /* 0x0000000e0a0a789a */ /* 0x000fe40008000000 */
[----:B------:R-:W-:Y:S02]  /*1c50*/  UIADD3 UR32, UP0, UPT, UR6, 0x2, URZ ;  /* 0x0000000206207890 */ /* 0x000fe4000ff1e0ff */
[----:B------:R-:W-:Y:S01]  /*1c60*/  UIADD3 UR34, UP1, UPT, UR10, 0x2, URZ ;  /* 0x000000020a227890 */ /* 0x000fe2000ff3e0ff */
[----:B------:R-:W-:Y:S01]  /*1c70*/  UMOV UR4, URZ ;  /* 0x000000ff00047c82 */ /* 0x000fe20008000000 */
[----:B------:R-:W-:Y:S01]  /*1c80*/  UMOV UR5, URZ ;  /* 0x000000ff00057c82 */ /* 0x000fe20008000000 */
[----:B------:R-:W-:-:S02]  /*1c90*/  UIADD3.X UR33, UPT, UPT, UR4, 0x40004040, URZ, UP0, !UPT ;  /* 0x4000404004217890 */ /* 0x000fc400087fe4ff */
[----:B------:R-:W-:Y:S02]  /*1ca0*/  UIADD3.X UR35, UPT, UPT, UR5, 0x40004040, URZ, UP1, !UPT ;  /* 0x4000404005237890 */ /* 0x000fe40008ffe4ff */
[----:B------:R-:W-:Y:S02]  /*1cb0*/  UIADD3.64 UR4, UPT, UPT, UR32, 0x2, URZ ;  /* 0x0000000220047897 */ /* 0x000fe4000fffe0ff */
[----:B------:R-:W-:Y:S02]  /*1cc0*/  UIADD3.64 UR16, UPT, UPT, UR34, 0x2, URZ ;  /* 0x0000000222107897 */ /* 0x000fe4000fffe0ff */
[----:B------:R-:W-:Y:S02]  /*1cd0*/  UIADD3.64 UR28, UPT, UPT, UR32, 0x4, URZ ;  /* 0x00000004201c7897 */ /* 0x000fe4000fffe0ff */
[----:B------:R-:W-:Y:S01]  /*1ce0*/  UIADD3.64 UR30, UPT, UPT, UR34, 0x4, URZ ;  /* 0x00000004221e7897 */ /* 0x000fe2000fffe0ff */
[----:B------:R-:W-:Y:S01]  /*1cf0*/  UMOV UR36, 0x0 ;  /* 0x0000000000247882 */ /* 0x000fe20000000000 */
[----:B------:R-:W-:Y:S01]  /*1d00*/  UMOV UR37, 0x8400010 ;  /* 0x0840001000257882 */ /* 0x000fe20000000000 */
[----:B------:R-:W-:Y:S01]  /*1d10*/  UMOV UR7, 0x40004040 ;  /* 0x4000404000077882 */ /* 0x000fe20000000000 */
[----:B------:R-:W-:Y:S01]  /*1d20*/  UMOV UR11, 0x40004040 ;  /* 0x40004040000b7882 */ /* 0x000fe20000000000 */
[----:B------:R-:W-:Y:S01]  /*1d30*/  UMOV UR38, 0x0 ;  /* 0x0000000000267882 */ /* 0x000fe20000000000 */
[----:B------:R-:W-:Y:S01]  /*1d40*/  UMOV UR39, 0x8400010 ;  /* 0x0840001000277882 */ /* 0x000fe20000000000 */
[----:B------:R-:W-:Y:S01]  /*1d50*/  UMOV UR40, 0x0 ;  /* 0x0000000000287882 */ /* 0x000fe20000000000 */
[----:B------:R-:W-:Y:S01]  /*1d60*/  UMOV UR41, 0x8400010 ;  /* 0x0840001000297882 */ /* 0x000fe20000000000 */
[----:B------:R1:W-:Y:S01]  /*1d70*/  UTCQMMA gdesc[UR6], gdesc[UR10], tmem[UR23], tmem[UR36], idesc[UR37], !UPT ;  /* 0x00ff240a060075ea */ /* 0x0003e2000f800317 */
[----:B------:R-:W-:Y:S01]  /*1d80*/  UMOV UR42, 0x0 ;  /* 0x00000000002a7882 */ /* 0x000fe20000000000 */
[----:B------:R-:W-:Y:S01]  /*1d90*/  UMOV UR43, 0x8400010 ;  /* 0x08400010002b7882 */ /* 0x000fe20000000000 */
[----:B------:R1:W-:Y:S01]  /*1da0*/  UTCQMMA gdesc[UR32], gdesc[UR34], tmem[UR23], tmem[UR38], idesc[UR39], UPT ;  /* 0x00ff2622200075ea */ /* 0x0003e2000b800317 */
[----:B------:R1:W-:Y:S01]  /*1db0*/  UTCQMMA gdesc[UR4], gdesc[UR16], tmem[UR23], tmem[UR40], idesc[UR41], UPT ;  /* 0x00ff2810040075ea */ /* 0x0003e2000b800317 */
[----:B------:R1:W-:Y:S01]  /*1dc0*/  UTCQMMA gdesc[UR28], gdesc[UR30], tmem[UR23], tmem[UR42], idesc[UR43], UPT ;  /* 0x00ff2a1e1c0075ea */ /* 0x0003e2000b800317 */
[----:B------:R-:W-:Y:S01]  /*1dd0*/  NOP ;  /* 0x0000000000007918 */ /* 0x000fe20000000000 */
.L_x_62:
[----:B------:R-:W-:Y:S01]  /*1de0*/  ELECT P0, URZ, PT ;  /* 0x0000000000ff782f */ /* 0x000fe20003800000 */
[----:B-1----:R-:W-:Y:S01]  /*1df0*/  UMOV UR4, UR12 ;  /* 0x0000000c00047c82 */ /* 0x002fe20008000000 */
[----:B------:R-:W-:Y:S02]  /*1e00*/  UMOV UR5, URZ ;  /* 0x000000ff00057c82 */ /* 0x000fe40008000000 */
[----:B------:R-:W-:-:S13]  /*1e10*/  ISETP.LT.U32.AND P0, PT, R132, 0x20, P0 ;  /* 0x000000208400780c */ /* 0x000fda0000701070 */
[----:B------:R-:W-:Y:S01]  /*1e20*/  VOTEU.ANY UP0, P0 ;  /* 0x0000000000ff7886 */ /* 0x000fe20000000100 */
[----:B------:R-:W-:Y:S01]  /*1e30*/  VOTEU.ANY UP1, P0 ;  /* 0x0000000000ff7886 */ /* 0x000fe20000020100 */
[----:B------:R-:W-:-:S03]  /*1e40*/  ISETP.GE.U32.AND P0, PT, R10, 0x81, PT ;  /* 0x000000810a00780c */ /* 0x000fc60003f06070 */
[----:B------:R-:W-:Y:S02]  /*1e50*/  @UP0 UMOV UR4, UR4 ;  /* 0x0000000400040c82 */ /* 0x000fe40008000000 */
[----:B------:R1:W-:Y:S01]  /*1e60*/  @UP1 UTCBAR [UR4], URZ ;  /* 0x000000ff040013e9 */ /* 0x0003e200080000ff */
[----:B------:R-:W-:Y:S06]  /*1e70*/  BAR.SYNC.DEFER_BLOCKING 0x0 ;  /* 0x0000000000007b1d */ /* 0x000fec0000010000 */
[----:B------:R-:W2:Y:S02]  /*1e80*/  SYNCS.PHASECHK.TRANS64.TRYWAIT P1, [UR8+0x30020], RZ ;  /* 0x030020ffff0075a7 */ /* 0x000ea40008021108 */
[----:B-12---:R-:W-:Y:S05]  /*1e90*/  @!P1 BRA `(.L_x_63) ;  /* 0x0000001000209947 */ /* 0x006fea0003800000 */
.L_x_80:
[----:B------:R-:W-:Y:S01]  /*1ea0*/  UMOV UR4, URZ ;  /* 0x000000ff00047c82 */ /* 0x000fe20008000000 */
[----:B------:R-:W-:Y:S05]  /*1eb0*/  @!P0 BRA `(.L_x_60) ;  /* 0x0000000400588947 */ /* 0x000fea0003800000 */
[----:B------:R-:W1:Y:S01]  /*1ec0*/  LDCU UR29, c[0x0][0x3a0] ;  /* 0x00007400ff1d77ac */ /* 0x000e620008000800 */
[----:B------:R-:W-:Y:S01]  /*1ed0*/  UMOV UR9, 0x1 ;  /* 0x0000000100097882 */ /* 0x000fe20000000000 */
[----:B------:R-:W-:-:S05]  /*1ee0*/  UMOV UR18, 0x80 ;  /* 0x0000008000127882 */ /* 0x000fca0000000000 */
.L_x_67:
[----:B------:R-:W-:Y:S01]  /*1ef0*/  BAR.SYNC.DEFER_BLOCKING 0x0 ;  /* 0x0000000000007b1d */ /* 0x000fe20000010000 */
[----:B------:R-:W-:Y:S01]  /*1f00*/  ULEA UR28, UR9, UR8, 0x3 ;  /* 0x00000008091c7291 */ /* 0x000fe2000f8e18ff */
[----:B------:R-:W-:Y:S01]  /*1f10*/  @!P3 IMAD.MOV.U32 R2, RZ, RZ, 0xc000 ;  /* 0x0000c000ff02b424 */ /* 0x000fe200078e00ff */
[----:B------:R-:W-:Y:S01]  /*1f20*/  ELECT P1, URZ, PT ;  /* 0x0000000000ff782f */ /* 0x000fe20003820000 */
[----:B------:R-:W-:-:S03]  /*1f30*/  ULEA UR16, UR9, UR8, 0xe ;  /* 0x0000000809107291 */ /* 0x000fc6000f8e70ff */
[----:B------:R-:W-:Y:S02]  /*1f40*/  ISETP.LT.U32.AND P1, PT, R132, 0x20, P1 ;  /* 0x000000208400780c */ /* 0x000fe40000f21070 */
[----:B------:R-:W-:Y:S01]  /*1f50*/  ELECT P0, URZ, PT ;  /* 0x0000000000ff782f */ /* 0x000fe20003800000 */
[----:B------:R-:W-:-:S03]  /*1f60*/  UIADD3 UR16, UPT, UPT, UR16, 0x20000, URZ ;  /* 0x0002000010107890 */ /* 0x000fc6000fffe0ff */
[----:B------:R-:W-:Y:S01]  /*1f70*/  ISETP.LT.U32.AND P0, PT, R132, 0x20, P0 ;  /* 0x000000208400780c */ /* 0x000fe20000701070 */
[----:B------:R-:W-:Y:S01]  /*1f80*/  ULEA UR12, UR9, UR8, 0xf ;  /* 0x00000008090c7291 */ /* 0x000fe2000f8e78ff */
[----:B------:R-:W-:Y:S01]  /*1f90*/  UMOV UR14, UR18 ;  /* 0x00000012000e7c82 */ /* 0x000fe20008000000 */
[----:B------:R-:W-:-:S04]  /*1fa0*/  USHF.L.U32 UR5, UR4, 0x1f, URZ ;  /* 0x0000001f04057899 */ /* 0x000fc800080006ff */
[----:B------:R-:W-:Y:S01]  /*1fb0*/  VOTEU.ANY UP0, P1 ;  /* 0x0000000000ff7886 */ /* 0x000fe20000800100 */
[----:B------:R2:W-:Y:S04]  /*1fc0*/  @!P3 SYNCS.ARRIVE.TRANS64 RZ, [UR28+0x30000], R2 ;  /* 0x03000002ffffb9a7 */ /* 0x0005e8000800001c */
[----:B------:R-:W-:Y:S01]  /*1fd0*/  @UP0 UIADD3 UR17, UPT, UPT, UR28, 0x30000, URZ ;  /* 0x000300001c110890 */ /* 0x000fe2000fffe0ff */
[----:B------:R-:W-:Y:S01]  /*1fe0*/  VOTEU.ANY UP0, P1 ;  /* 0x0000000000ff7886 */ /* 0x000fe20000800100 */
[----:B------:R-:W-:Y:S01]  /*1ff0*/  BAR.SYNC.DEFER_BLOCKING 0x0 ;  /* 0x0000000000007b1d */ /* 0x000fe20000010000 */
[----:B--2---:R-:W-:-:S05]  /*2000*/  IMAD.U32 R2, RZ, RZ, UR5 ;  /* 0x00000005ff027e24 */ /* 0x004fca000f8e00ff */
[----:B------:R-:W-:-:S05]  /*2010*/  VOTEU.ANY UP1, P0 ;  /* 0x0000000000ff7886 */ /* 0x000fca0000020100 */
[----:B------:R-:W-:Y:S01]  /*2020*/  @UP1 UIADD3 UR13, UPT, UPT, UR28, 0x30000, URZ ;  /* 0x000300001c0d1890 */ /* 0x000fe2000fffe0ff */
[----:B------:R-:W-:Y:S01]  /*2030*/  VOTEU.ANY UP1, P0 ;  /* 0x0000000000ff7886 */ /* 0x000fe20000020100 */
[----:B------:R2:W-:Y:S01]  /*2040*/  @UP0 UTMALDG.2D [UR16], [UR24] ;  /* 0x00000010180005b4 */ /* 0x0005e20008008000 */
[----:B------:R-:W-:Y:S01]  /*2050*/  UISETP.NE.U32.AND UP0, UPT, UR22, URZ, UPT ;  /* 0x000000ff1600728c */ /* 0x000fe2000bf05070 */
[----:B------:R4:W-:Y:S06]  /*2060*/  MEMBAR.ALL.CTA ;  /* 0x0000000000007992 */ /* 0x0009ec0000008000 */
[----:B----4-:R-:W4:Y:S02]  /*2070*/  FENCE.VIEW.ASYNC.S ;  /* 0x00000000000073c6 */ /* 0x010f240000000000 */
[----:B----4-:R-:W-:Y:S06]  /*2080*/  BAR.SYNC.DEFER_BLOCKING 0x0 ;  /* 0x0000000000007b1d */ /* 0x010fec0000010000 */
[----:B------:R2:W-:Y:S02]  /*2090*/  @UP1 UTMALDG.2D [UR12], [UR26] ;  /* 0x0000000c1a0015b4 */ /* 0x0005e40008008000 */
[----:B------:R-:W-:Y:S06]  /*20a0*/  BAR.SYNC.DEFER_BLOCKING 0x0 ;  /* 0x0000000000007b1d */ /* 0x000fec0000010000 */
[----:B------:R-:W4:Y:S02]  /*20b0*/  SYNCS.PHASECHK.TRANS64.TRYWAIT P0, [UR28+0x30000], R2 ;  /* 0x03000002ff0075a7 */ /* 0x000f24000800111c */
[----:B--2-4-:R-:W-:Y:S05]  /*20c0*/  @!P0 BRA `(.L_x_64) ;  /* 0x0000000c00a08947 */ /* 0x014fea0003800000 */
.L_x_81:
        /* <DEDUP_REMOVED lines=11> */
[----:B------:R-:W-:Y:S02]  /*2180*/  UIADD3 UR6, UP0, UPT, UR16, 0x2, URZ ;  /* 0x0000000210067890 */ /* 0x000fe4000ff1e0ff */
[----:B------:R-:W-:Y:S02]  /*2190*/  UIADD3 UR32, UP1, UPT, UR30, 0x2, URZ ;  /* 0x000000021e207890 */ /* 0x000fe4000ff3e0ff */
[----:B------:R-:W-:Y:S02]  /*21a0*/  UIADD3 UR34, UP2, UPT, UR16, 0x4, URZ ;  /* 0x0000000410227890 */ /* 0x000fe4000ff5e0ff */
[----:B------:R-:W-:Y:S02]  /*21b0*/  UIADD3 UR36, UP3, UPT, UR30, 0x4, URZ ;  /* 0x000000041e247890 */ /* 0x000fe4000ff7e0ff */
[----:B------:R-:W-:-:S02]  /*21c0*/  UIADD3.X UR7, UPT, UPT, UR17, URZ, URZ, UP0, !UPT ;  /* 0x000000ff11077290 */ /* 0x000fc400087fe4ff */
[----:B------:R-:W-:Y:S02]  /*21d0*/  UIADD3.X UR33, UPT, UPT, UR31, URZ, URZ, UP1, !UPT ;  /* 0x000000ff1f217290 */ /* 0x000fe40008ffe4ff */
[----:B------:R-:W-:Y:S02]  /*21e0*/  UIADD3.X UR35, UPT, UPT, UR17, URZ, URZ, UP2, !UPT ;  /* 0x000000ff11237290 */ /* 0x000fe400097fe4ff */
[----:B------:R-:W-:Y:S01]  /*21f0*/  UIADD3.X UR37, UPT, UPT, UR31, URZ, URZ, UP3, !UPT ;  /* 0x000000ff1f257290 */ /* 0x000fe20009ffe4ff */
        /* <DEDUP_REMOVED lines=8> */
[----:B------:R2:W-:Y:S01]  /*2280*/  UTCQMMA gdesc[UR10], gdesc[UR12], tmem[UR23], tmem[UR38], idesc[UR39], UPT ;  /* 0x00ff260c0a0075ea */ /* 0x0005e2000b800317 */
[----:B------:R-:W-:Y:S01]  /*2290*/  UMOV UR44, 0x0 ;  /* 0x00000000002c7882 */ /* 0x000fe20000000000 */
[----:B------:R-:W-:Y:S01]  /*22a0*/  UMOV UR45, 0x8400010 ;  /* 0x08400010002d7882 */ /* 0x000fe20000000000 */
[----:B------:R2:W-:Y:S01]  /*22b0*/  UTCQMMA gdesc[UR16], gdesc[UR30], tmem[UR23], tmem[UR40], idesc[UR41], UPT ;  /* 0x00ff281e100075ea */ /* 0x0005e2000b800317 */
[----:B------:R2:W-:Y:S01]  /*22c0*/  UTCQMMA gdesc[UR6], gdesc[UR32], tmem[UR23], tmem[UR42], idesc[UR43], UPT ;  /* 0x00ff2a20060075ea */ /* 0x0005e2000b800317 */
[----:B------:R2:W-:Y:S01]  /*22d0*/  UTCQMMA gdesc[UR34], gdesc[UR36], tmem[UR23], tmem[UR44], idesc[UR45], UPT ;  /* 0x00ff2c24220075ea */ /* 0x0005e2000b800317 */
[----:B------:R-:W-:Y:S01]  /*22e0*/  NOP ;  /* 0x0000000000007918 */ /* 0x000fe20000000000 */
.L_x_65:
[----:B------:R-:W-:Y:S01]  /*22f0*/  ELECT P0, URZ, PT ;  /* 0x0000000000ff782f */ /* 0x000fe20003800000 */
[----:B--2---:R-:W-:-:S03]  /*2300*/  UIADD3 UR6, UPT, UPT, UR28, 0x30020, URZ ;  /* 0x000300201c067890 */ /* 0x004fc6000fffe0ff */
[----:B------:R-:W-:Y:S01]  /*2310*/  ISETP.LT.U32.AND P0, PT, R132, 0x20, P0 ;  /* 0x000000208400780c */ /* 0x000fe20000701070 */
[----:B------:R-:W-:-:S12]  /*2320*/  UMOV UR7, URZ ;  /* 0x000000ff00077c82 */ /* 0x000fd80008000000 */
[----:B------:R-:W-:Y:S01]  /*2330*/  VOTEU.ANY UP0, P0 ;  /* 0x0000000000ff7886 */ /* 0x000fe20000000100 */
[----:B------:R-:W-:-:S04]  /*2340*/  VOTEU.ANY UP1, P0 ;  /* 0x0000000000ff7886 */ /* 0x000fc80000020100 */
[----:B------:R-:W-:Y:S02]  /*2350*/  @UP0 UMOV UR6, UR6 ;  /* 0x0000000600060c82 */ /* 0x000fe40008000000 */
[----:B------:R2:W-:Y:S01]  /*2360*/  @UP1 UTCBAR [UR6], URZ ;  /* 0x000000ff060013e9 */ /* 0x0005e200080000ff */
[----:B------:R-:W-:Y:S06]  /*2370*/  BAR.SYNC.DEFER_BLOCKING 0x0 ;  /* 0x0000000000007b1d */ /* 0x000fec0000010000 */
[----:B------:R-:W4:Y:S02]  /*2380*/  SYNCS.PHASECHK.TRANS64.TRYWAIT P0, [UR28+0x30020], R2 ;  /* 0x03002002ff0075a7 */ /* 0x000f24000800111c */
[----:B--2-4-:R-:W-:Y:S05]  /*2390*/  @!P0 BRA `(.L_x_66) ;  /* 0x0000000800f88947 */ /* 0x014fea0003800000 */
.L_x_82:
[----:B------:R-:W-:Y:S02]  /*23a0*/  UIADD3 UR9, UPT, UPT, UR9, 0x1, URZ ;  /* 0x0000000109097890 */ /* 0x000fe4000fffe0ff */
[----:B------:R-:W-:Y:S02]  /*23b0*/  UIADD3 UR18, UPT, UPT, UR18, 0x80, URZ ;  /* 0x0000008012127890 */ /* 0x000fe4000fffe0ff */
[----:B------:R-:W-:-:S04]  /*23c0*/  UISETP.NE.U32.AND UP0, UPT, UR9, 0x4, UPT ;  /* 0x000000040900788c */ /* 0x000fc8000bf05070 */
[----:B------:R-:W-:Y:S02]  /*23d0*/  USEL UR5, URZ, 0x1, UP0 ;  /* 0x00000001ff057887 */ /* 0x000fe40008000000 */
[----:B------:R-:W-:Y:S02]  /*23e0*/  USEL UR9, UR9, URZ, UP0 ;  /* 0x000000ff09097287 */ /* 0x000fe40008000000 */
[----:B-1----:R-:W-:Y:S02]  /*23f0*/  UISETP.GE.AND UP0, UPT, UR18, UR29, UPT ;  /* 0x0000001d1200728c */ /* 0x002fe4000bf06270 */
[----:B------:R-:W-:-:S07]  /*2400*/  ULOP3.LUT UR4, UR4, UR5, URZ, 0x3c, !UPT ;  /* 0x0000000504047292 */ /* 0x000fce000f8e3cff */
[----:B------:R-:W-:Y:S05]  /*2410*/  BRA.U !UP0, `(.L_x_67) ;  /* 0xfffffff908b47547 */ /* 0x000fea000b83ffff */
.L_x_60:
[----:B--2-4-:R-:W-:Y:S06]  /*2420*/  BAR.SYNC.DEFER_BLOCKING 0x0 ;  /* 0x0000000000007b1d */ /* 0x014fec0000010000 */
[----:B------:R-:W-:Y:S04]  /*2430*/  BSSY.RECONVERGENT B4, `(.L_x_68) ;  /* 0x0000004000047945 */ /* 0x000fe80003800200 */
[----:B------:R-:W-:Y:S05]  /*2440*/  @P3 BRA `(.L_x_69) ;  /* 0x0000000000083947 */ /* 0x000fea0003800000 */
[----:B------:R-:W1:Y:S02]  /*2450*/  SYNCS.CCTL.IV [UR8+0x30000] ;  /* 0x03000000ff0079b1 */ /* 0x000e640008000008 */
[----:B-1----:R-:W1:Y:S02]  /*2460*/  SYNCS.CCTL.IV [UR8+0x30020] ;  /* 0x03002000ff0079b1 */ /* 0x002e640008000008 */
.L_x_69:
[----:B------:R-:W-:Y:S05]  /*2470*/  BSYNC.RECONVERGENT B4 ;  /* 0x0000000000047941 */ /* 0x000fea0003800200 */
.L_x_68:
[----:B-1----:R-:W-:Y:S06]  /*2480*/  BAR.SYNC.DEFER_BLOCKING 0x0 ;  /* 0x0000000000007b1d */ /* 0x002fec0000010000 */
[----:B------:R-:W-:Y:S04]  /*2490*/  BSSY.RECONVERGENT B4, `(.L_x_70) ;  /* 0x0000004000047945 */ /* 0x000fe80003800200 */
[----:B------:R-:W-:Y:S05]  /*24a0*/  @P3 BRA `(.L_x_71) ;  /* 0x0000000000083947 */ /* 0x000fea0003800000 */
[----:B------:R-:W1:Y:S02]  /*24b0*/  SYNCS.CCTL.IV [UR8+0x30008] ;  /* 0x03000800ff0079b1 */ /* 0x000e640008000008 */
[----:B-1----:R-:W1:Y:S02]  /*24c0*/  SYNCS.CCTL.IV [UR8+0x30028] ;  /* 0x03002800ff0079b1 */ /* 0x002e640008000008 */
.L_x_71:
[----:B------:R-:W-:Y:S05]  /*24d0*/  BSYNC.RECONVERGENT B4 ;  /* 0x0000000000047941 */ /* 0x000fea0003800200 */
.L_x_70:
[----:B-1----:R-:W-:Y:S06]  /*24e0*/  BAR.SYNC.DEFER_BLOCKING 0x0 ;  /* 0x0000000000007b1d */ /* 0x002fec0000010000 */
[----:B------:R-:W-:Y:S04]  /*24f0*/  BSSY.RECONVERGENT B4, `(.L_x_72) ;  /* 0x0000004000047945 */ /* 0x000fe80003800200 */
[----:B------:R-:W-:Y:S05]  /*2500*/  @P3 BRA `(.L_x_73) ;  /* 0x0000000000083947 */ /* 0x000fea0003800000 */
[----:B------:R-:W1:Y:S02]  /*2510*/  SYNCS.CCTL.IV [UR8+0x30010] ;  /* 0x03001000ff0079b1 */ /* 0x000e640008000008 */
[----:B-1----:R-:W1:Y:S02]  /*2520*/  SYNCS.CCTL.IV [UR8+0x30030] ;  /* 0x03003000ff0079b1 */ /* 0x002e640008000008 */
.L_x_73:
[----:B------:R-:W-:Y:S05]  /*2530*/  BSYNC.RECONVERGENT B4 ;  /* 0x0000000000047941 */ /* 0x000fea0003800200 */
.L_x_72:
[----:B-1----:R-:W-:Y:S06]  /*2540*/  BAR.SYNC.DEFER_BLOCKING 0x0 ;  /* 0x0000000000007b1d */ /* 0x002fec0000010000 */
[----:B------:R-:W-:Y:S04]  /*2550*/  BSSY.RECONVERGENT B4, `(.L_x_74) ;  /* 0x0000004000047945 */ /* 0x000fe80003800200 */
[----:B------:R-:W-:Y:S05]  /*2560*/  @P3 BRA `(.L_x_75) ;  /* 0x0000000000083947 */ /* 0x000fea0003800000 */
[----:B------:R-:W1:Y:S02]  /*2570*/  SYNCS.CCTL.IV [UR8+0x30018] ;  /* 0x03001800ff0079b1 */ /* 0x000e640008000008 */
[----:B-1----:R-:W1:Y:S02]  /*2580*/  SYNCS.CCTL.IV [UR8+0x30038] ;  /* 0x03003800ff0079b1 */ /* 0x002e640008000008 */
.L_x_75:
[----:B------:R-:W-:Y:S05]  /*2590*/  BSYNC.RECONVERGENT B4 ;  /* 0x0000000000047941 */ /* 0x000fea0003800200 */
.L_x_74:
[----:B------:R-:W-:Y:S01]  /*25a0*/  USHF.L.U32 UR4, UR22, 0x15, URZ ;  /* 0x0000001516047899 */ /* 0x000fe200080006ff */
[C---:B------:R-:W-:Y:S01]  /*25b0*/  IMAD.SHL.U32 R2, R0.reuse, 0x80, RZ ;  /* 0x0000008000027824 */ /* 0x040fe200078e00ff */
[----:B------:R-:W-:Y:S01]  /*25c0*/  USHF.L.U32 UR5, UR22, 0x5, URZ ;  /* 0x0000000516057899 */ /* 0x000fe200080006ff */
[----:B------:R-:W-:Y:S01]  /*25d0*/  IMAD.SHL.U32 R3, R0, 0x10, RZ ;  /* 0x0000001000037824 */ /* 0x000fe200078e00ff */
[----:B------:R-:W-:Y:S02]  /*25e0*/  ULOP3.LUT UR4, UR4, 0x600000, URZ, 0xc0, !UPT ;  /* 0x0060000004047892 */ /* 0x000fe4000f8ec0ff */
[----:B------:R-:W-:Y:S01]  /*25f0*/  ULOP3.LUT UR5, UR5, 0x80, URZ, 0xc0, !UPT ;  /* 0x0000008005057892 */ /* 0x000fe2000f8ec0ff */
[----:B------:R-:W-:Y:S02]  /*2600*/  LOP3.LUT R2, R2, 0x7f80, RZ, 0xc0, !PT ;  /* 0x00007f8002027812 */ /* 0x000fe400078ec0ff */
[----:B------:R-:W-:Y:S01]  /*2610*/  ELECT P0, URZ, PT ;  /* 0x0000000000ff782f */ /* 0x000fe20003800000 */
[----:B------:R-:W-:Y:S01]  /*2620*/  UIADD3 UR4, UPT, UPT, UR5, UR4, UR23 ;  /* 0x0000000405047290 */ /* 0x000fe2000fffe017 */
[----:B------:R-:W-:Y:S01]  /*2630*/  LOP3.LUT R2, R2, 0x70, R3, 0xf8, !PT ;  /* 0x0000007002027812 */ /* 0x000fe200078ef803 */
[----:B------:R-:W-:Y:S01]  /*2640*/  ULOP3.LUT UR22, UR22, 0x1, URZ, 0xc0, !UPT ;  /* 0x0000000116167892 */ /* 0x000fe2000f8ec0ff */
[----:B------:R-:W-:Y:S01]  /*2650*/  ISETP.LT.U32.AND P0, PT, R132, 0x40, P0 ;  /* 0x000000408400780c */ /* 0x000fe20000701070 */
[----:B------:R-:W-:Y:S01]  /*2660*/  UMOV UR6, UR19 ;  /* 0x0000001300067c82 */ /* 0x000fe20008000000 */
[C---:B------:R-:W-:Y:S01]  /*2670*/  LOP3.LUT R0, R2.reuse, 0x10, RZ, 0x3c, !PT ;  /* 0x0000001002007812 */ /* 0x040fe200078e3cff */
[----:B------:R-:W-:Y:S01]  /*2680*/  ULEA UR5, UR22, UR15, 0x7 ;  /* 0x0000000f16057291 */ /* 0x000fe2000f8e38ff */
[----:B------:R-:W-:-:S02]  /*2690*/  LOP3.LUT R3, R2, 0x20, RZ, 0x3c, !PT ;  /* 0x0000002002037812 */ /* 0x000fc400078e3cff */
[----:B---3--:R-:W2:Y:S01]  /*26a0*/  LDTM.x128 R4, tmem[UR4] ;  /* 0x00000004000479ee */ /* 0x008ea200083c0000 */
[----:B------:R-:W-:Y:S01]  /*26b0*/  NOP ;  /* 0x0000000000007918 */ /* 0x000fe20000000000 */
[----:B------:R-:W-:-:S05]  /*26c0*/  ULEA UR4, UR22, UR8, 0xe ;  /* 0x0000000816047291 */ /* 0x000fca000f8e70ff */
[----:B--2---:R-:W-:Y:S01]  /*26d0*/  VOTEU.ANY UP1, P0 ;  /* 0x0000000000ff7886 */ /* 0x004fe20000020100 */
[----:B------:R-:W-:Y:S01]  /*26e0*/  VOTEU.ANY UP0, P0 ;  /* 0x0000000000ff7886 */ /* 0x000fe20000000100 */
[----:B------:R-:W-:Y:S02]  /*26f0*/  F2FP.SATFINITE.E4M3.F32.PACK_AB_MERGE_C R6, R7, R6, RZ ;  /* 0x000000060706723e */ /* 0x000fe400048070ff */
[----:B------:R-:W-:Y:S02]  /*2700*/  F2FP.SATFINITE.E4M3.F32.PACK_AB_MERGE_C R10, R11, R10, RZ ;  /* 0x0000000a0b0a723e */ /* 0x000fe400048070ff */
[----:B------:R-:W-:Y:S02]  /*2710*/  F2FP.SATFINITE.E4M3.F32.PACK_AB_MERGE_C R14, R15, R14, RZ ;  /* 0x0000000e0f0e723e */ /* 0x000fe400048070ff */
[----:B------:R-:W-:Y:S02]  /*2720*/  F2FP.SATFINITE.E4M3.F32.PACK_AB_MERGE_C R7, R19, R18, RZ ;  /* 0x000000121307723e */ /* 0x000fe400048070ff */
[----:B------:R-:W-:-:S02]  /*2730*/  F2FP.SATFINITE.E4M3.F32.PACK_AB_MERGE_C R22, R23, R22, RZ ;  /* 0x000000161716723e */ /* 0x000fc400048070ff */
[----:B------:R-:W-:Y:S02]  /*2740*/  F2FP.SATFINITE.E4M3.F32.PACK_AB_MERGE_C R26, R27, R26, RZ ;  /* 0x0000001a1b1a723e */ /* 0x000fe400048070ff */
        /* <DEDUP_REMOVED lines=11> */
[----:B------:R-:W-:Y:S02]  /*2800*/  F2FP.SATFINITE.E4M3.F32.PACK_AB_MERGE_C R4, R5, R4, R6 ;  /* 0x000000040504723e */ /* 0x000fe40004807006 */
[----:B------:R-:W-:Y:S02]  /*2810*/  F2FP.SATFINITE.E4M3.F32.PACK_AB_MERGE_C R74, R75, R74, RZ ;  /* 0x0000004a4b4a723e */ /* 0x000fe400048070ff */
[----:B------:R-:W-:Y:S02]  /*2820*/  F2FP.SATFINITE.E4M3.F32.PACK_AB_MERGE_C R78, R79, R78, RZ ;  /* 0x0000004e4f4e723e */ /* 0x000fe400048070ff */
[----:B------:R-:W-:Y:S02]  /*2830*/  F2FP.SATFINITE.E4M3.F32.PACK_AB_MERGE_C R82, R83, R82, RZ ;  /* 0x000000525352723e */ /* 0x000fe400048070ff */
[----:B------:R-:W-:Y:S02]  /*2840*/  F2FP.SATFINITE.E4M3.F32.PACK_AB_MERGE_C R86, R87, R86, RZ ;  /* 0x000000565756723e */ /* 0x000fe400048070ff */
[----:B------:R-:W-:-:S02]  /*2850*/  F2FP.SATFINITE.E4M3.F32.PACK_AB_MERGE_C R5, R9, R8, R10 ;  /* 0x000000080905723e */ /* 0x000fc4000480700a */
[----:B------:R-:W-:Y:S02]  /*2860*/  F2FP.SATFINITE.E4M3.F32.PACK_AB_MERGE_C R6, R13, R12, R14 ;  /* 0x0000000c0d06723e */ /* 0x000fe4000480700e */
[----:B------:R-:W-:Y:S02]  /*2870*/  F2FP.SATFINITE.E4M3.F32.PACK_AB_MERGE_C R7, R17, R16, R7 ;  /* 0x000000101107723e */ /* 0x000fe40004807007 */
[----:B------:R-:W-:Y:S02]  /*2880*/  F2FP.SATFINITE.E4M3.F32.PACK_AB_MERGE_C R20, R21, R20, R22 ;  /* 0x000000141514723e */ /* 0x000fe40004807016 */
[----:B------:R-:W-:Y:S01]  /*2890*/  F2FP.SATFINITE.E4M3.F32.PACK_AB_MERGE_C R90, R91, R90, RZ ;  /* 0x0000005a5b5a723e */ /* 0x000fe200048070ff */
[----:B-1----:R1:W-:Y:S01]  /*28a0*/  STS.128 [R2+UR8], R4 ;  /* 0x0000000402007988 */ /* 0x0023e20008000c08 */
[----:B------:R-:W-:Y:S02]  /*28b0*/  F2FP.SATFINITE.E4M3.F32.PACK_AB_MERGE_C R94, R95, R94, RZ ;  /* 0x0000005e5f5e723e */ /* 0x000fe400048070ff */
[----:B------:R-:W-:-:S02]  /*28c0*/  F2FP.SATFINITE.E4M3.F32.PACK_AB_MERGE_C R98, R99, R98, RZ ;  /* 0x000000626362723e */ /* 0x000fc400048070ff */
[----:B------:R-:W-:Y:S02]  /*28d0*/  F2FP.SATFINITE.E4M3.F32.PACK_AB_MERGE_C R102, R103, R102, RZ ;  /* 0x000000666766723e */ /* 0x000fe400048070ff */
[----:B------:R-:W-:Y:S02]  /*28e0*/  F2FP.SATFINITE.E4M3.F32.PACK_AB_MERGE_C R21, R25, R24, R26 ;  /* 0x000000181915723e */ /* 0x000fe4000480701a */
[----:B------:R-:W-:Y:S02]  /*28f0*/  F2FP.SATFINITE.E4M3.F32.PACK_AB_MERGE_C R22, R29, R28, R30 ;  /* 0x0000001c1d16723e */ /* 0x000fe4000480701e */
[----:B------:R-:W-:Y:S02]  /*2900*/  F2FP.SATFINITE.E4M3.F32.PACK_AB_MERGE_C R23, R33, R32, R23 ;  /* 0x000000202117723e */ /* 0x000fe40004807017 */
[----:B------:R-:W-:Y:S02]  /*2910*/  F2FP.SATFINITE.E4M3.F32.PACK_AB_MERGE_C R36, R37, R36, R38 ;  /* 0x000000242524723e */ /* 0x000fe40004807026 */
[----:B------:R-:W-:Y:S01]  /*2920*/  F2FP.SATFINITE.E4M3.F32.PACK_AB_MERGE_C R106, R107, R106, RZ ;  /* 0x0000006a6b6a723e */ /* 0x000fe200048070ff */
[----:B------:R1:W-:Y:S01]  /*2930*/  STS.128 [R0+UR8], R20 ;  /* 0x0000001400007988 */ /* 0x0003e20008000c08 */
[----:B------:R-:W-:-:S02]  /*2940*/  F2FP.SATFINITE.E4M3.F32.PACK_AB_MERGE_C R110, R111, R110, RZ ;  /* 0x0000006e6f6e723e */ /* 0x000fc400048070ff */
[----:B------:R-:W-:Y:S02]  /*2950*/  F2FP.SATFINITE.E4M3.F32.PACK_AB_MERGE_C R114, R115, R114, RZ ;  /* 0x000000727372723e */ /* 0x000fe400048070ff */
[----:B------:R-:W-:Y:S02]  /*2960*/  F2FP.SATFINITE.E4M3.F32.PACK_AB_MERGE_C R118, R119, R118, RZ ;  /* 0x000000767776723e */ /* 0x000fe400048070ff */
[----:B------:R-:W-:Y:S02]  /*2970*/  F2FP.SATFINITE.E4M3.F32.PACK_AB_MERGE_C R37, R41, R40, R42 ;  /* 0x000000282925723e */ /* 0x000fe4000480702a */
[----:B------:R-:W-:Y:S02]  /*2980*/  F2FP.SATFINITE.E4M3.F32.PACK_AB_MERGE_C R38, R45, R44, R46 ;  /* 0x0000002c2d26723e */ /* 0x000fe4000480702e */
[----:B------:R-:W-:Y:S02]  /*2990*/  F2FP.SATFINITE.E4M3.F32.PACK_AB_MERGE_C R39, R49, R48, R50 ;  /* 0x000000303127723e */ /* 0x000fe40004807032 */
[----:B------:R-:W-:-:S02]  /*29a0*/  F2FP.SATFINITE.E4M3.F32.PACK_AB_MERGE_C R52, R53, R52, R54 ;  /* 0x000000343534723e */ /* 0x000fc40004807036 */
[----:B------:R-:W-:Y:S01]  /*29b0*/  F2FP.SATFINITE.E4M3.F32.PACK_AB_MERGE_C R122, R123, R122, RZ ;  /* 0x0000007a7b7a723e */ /* 0x000fe200048070ff */
[----:B------:R1:W-:Y:S01]  /*29c0*/  STS.128 [R3+UR8], R36 ;  /* 0x0000002403007988 */ /* 0x0003e20008000c08 */
[----:B------:R-:W-:Y:S02]  /*29d0*/  F2FP.SATFINITE.E4M3.F32.PACK_AB_MERGE_C R126, R127, R126, RZ ;  /* 0x0000007e7f7e723e */ /* 0x000fe400048070ff */
[----:B------:R-:W-:Y:S02]  /*29e0*/  F2FP.SATFINITE.E4M3.F32.PACK_AB_MERGE_C R130, R131, R130, RZ ;  /* 0x000000828382723e */ /* 0x000fe400048070ff */
[----:B------:R-:W-:Y:S02]  /*29f0*/  F2FP.SATFINITE.E4M3.F32.PACK_AB_MERGE_C R53, R57, R56, R58 ;  /* 0x000000383935723e */ /* 0x000fe4000480703a */
[----:B------:R-:W-:Y:S02]  /*2a00*/  F2FP.SATFINITE.E4M3.F32.PACK_AB_MERGE_C R54, R61, R60, R62 ;  /* 0x0000003c3d36723e */ /* 0x000fe4000480703e */
[----:B------:R-:W-:-:S02]  /*2a10*/  F2FP.SATFINITE.E4M3.F32.PACK_AB_MERGE_C R55, R65, R64, R66 ;  /* 0x000000404137723e */ /* 0x000fc40004807042 */
[----:B------:R-:W-:Y:S02]  /*2a20*/  F2FP.SATFINITE.E4M3.F32.PACK_AB_MERGE_C R68, R69, R68, R70 ;  /* 0x000000444544723e */ /* 0x000fe40004807046 */
[----:B------:R-:W-:Y:S02]  /*2a30*/  LOP3.LUT R8, R2, 0x30, RZ, 0x3c, !PT ;  /* 0x0000003002087812 */ /* 0x000fe400078e3cff */
[----:B------:R-:W-:Y:S02]  /*2a40*/  F2FP.SATFINITE.E4M3.F32.PACK_AB_MERGE_C R69, R73, R72, R74 ;  /* 0x000000484945723e */ /* 0x000fe4000480704a */
[----:B------:R-:W-:Y:S01]  /*2a50*/  F2FP.SATFINITE.E4M3.F32.PACK_AB_MERGE_C R70, R77, R76, R78 ;  /* 0x0000004c4d46723e */ /* 0x000fe2000480704e */
[----:B------:R1:W-:Y:S01]  /*2a60*/  STS.128 [R8+UR8], R52 ;  /* 0x0000003408007988 */ /* 0x0003e20008000c08 */
[----:B------:R-:W-:Y:S02]  /*2a70*/  F2FP.SATFINITE.E4M3.F32.PACK_AB_MERGE_C R71, R81, R80, R82 ;  /* 0x000000505147723e */ /* 0x000fe40004807052 */
[----:B------:R-:W-:-:S02]  /*2a80*/  F2FP.SATFINITE.E4M3.F32.PACK_AB_MERGE_C R84, R85, R84, R86 ;  /* 0x000000545554723e */ /* 0x000fc40004807056 */
[C---:B------:R-:W-:Y:S02]  /*2a90*/  LOP3.LUT R9, R2.reuse, 0x40, RZ, 0x3c, !PT ;  /* 0x0000004002097812 */ /* 0x040fe400078e3cff */
[----:B------:R-:W-:Y:S02]  /*2aa0*/  F2FP.SATFINITE.E4M3.F32.PACK_AB_MERGE_C R85, R89, R88, R90 ;  /* 0x000000585955723e */ /* 0x000fe4000480705a */
[----:B------:R-:W-:Y:S01]  /*2ab0*/  F2FP.SATFINITE.E4M3.F32.PACK_AB_MERGE_C R86, R93, R92, R94 ;  /* 0x0000005c5d56723e */ /* 0x000fe2000480705e */
[----:B------:R1:W-:Y:S01]  /*2ac0*/  STS.128 [R9+UR8], R68 ;  /* 0x0000004409007988 */ /* 0x0003e20008000c08 */
[----:B------:R-:W-:Y:S02]  /*2ad0*/  F2FP.SATFINITE.E4M3.F32.PACK_AB_MERGE_C R87, R97, R96, R98 ;  /* 0x000000606157723e */ /* 0x000fe40004807062 */
[----:B------:R-:W-:Y:S02]  /*2ae0*/  F2FP.SATFINITE.E4M3.F32.PACK_AB_MERGE_C R100, R101, R100, R102 ;  /* 0x000000646564723e */ /* 0x000fe40004807066 */
[----:B------:R-:W-:-:S02]  /*2af0*/  LOP3.LUT R10, R2, 0x50, RZ, 0x3c, !PT ;  /* 0x00000050020a7812 */ /* 0x000fc400078e3cff */
[----:B------:R-:W-:Y:S02]  /*2b00*/  F2FP.SATFINITE.E4M3.F32.PACK_AB_MERGE_C R101, R105, R104, R106 ;  /* 0x000000686965723e */ /* 0x000fe4000480706a */
[----:B------:R-:W-:Y:S01]  /*2b10*/  F2FP.SATFINITE.E4M3.F32.PACK_AB_MERGE_C R102, R109, R108, R110 ;  /* 0x0000006c6d66723e */ /* 0x000fe2000480706e */
[----:B------:R1:W-:Y:S01]  /*2b20*/  STS.128 [R10+UR8], R84 ;  /* 0x000000540a007988 */ /* 0x0003e20008000c08 */
[----:B------:R-:W-:Y:S02]  /*2b30*/  F2FP.SATFINITE.E4M3.F32.PACK_AB_MERGE_C R103, R113, R112, R114 ;  /* 0x000000707167723e */ /* 0x000fe40004807072 */
[----:B------:R-:W-:Y:S02]  /*2b40*/  F2FP.SATFINITE.E4M3.F32.PACK_AB_MERGE_C R116, R117, R116, R118 ;  /* 0x000000747574723e */ /* 0x000fe40004807076 */
[----:B------:R-:W-:Y:S02]  /*2b50*/  LOP3.LUT R11, R2, 0x60, RZ, 0x3c, !PT ;  /* 0x00000060020b7812 */ /* 0x000fe400078e3cff */
[----:B------:R-:W-:-:S02]  /*2b60*/  F2FP.SATFINITE.E4M3.F32.PACK_AB_MERGE_C R117, R121, R120, R122 ;  /* 0x000000787975723e */ /* 0x000fc4000480707a */
[----:B------:R-:W-:Y:S01]  /*2b70*/  F2FP.SATFINITE.E4M3.F32.PACK_AB_MERGE_C R118, R125, R124, R126 ;  /* 0x0000007c7d76723e */ /* 0x000fe2000480707e */
[----:B------:R1:W-:Y:S01]  /*2b80*/  STS.128 [R11+UR8], R100 ;  /* 0x000000640b007988 */ /* 0x0003e20008000c08 */
[----:B------:R-:W-:Y:S02]  /*2b90*/  F2FP.SATFINITE.E4M3.F32.PACK_AB_MERGE_C R119, R129, R128, R130 ;  /* 0x000000808177723e */ /* 0x000fe40004807082 */
[----:B------:R-:W-:-:S05]  /*2ba0*/  LOP3.LUT R12, R2, 0x70, RZ, 0x3c, !PT ;  /* 0x00000070020c7812 */ /* 0x000fca00078e3cff */
[----:B------:R1:W-:Y:S01]  /*2bb0*/  STS.128 [R12+UR8], R116 ;  /* 0x000000740c007988 */ /* 0x0003e20008000c08 */
[----:B------:R2:W-:Y:S06]  /*2bc0*/  MEMBAR.ALL.CTA ;  /* 0x0000000000007992 */ /* 0x0005ec0000008000 */
[----:B--2---:R-:W2:Y:S02]  /*2bd0*/  FENCE.VIEW.ASYNC.S ;  /* 0x00000000000073c6 */ /* 0x004ea40000000000 */
[----:B--2---:R-:W-:Y:S06]  /*2be0*/  BAR.SYNC.DEFER_BLOCKING 0x0 ;  /* 0x0000000000007b1d */ /* 0x004fec0000010000 */
[----:B------:R1:W-:Y:S01]  /*2bf0*/  @UP1 UTMASTG.2D [UR4], [UR20] ;  /* 0x00000004140013b5 */ /* 0x0003e20008008000 */
[----:B------:R0:W-:Y:S01]  /*2c00*/  UTMACMDFLUSH ;  /* 0x00000000000079b7 */ /* 0x0001e20000000000 */
[----:B------:R-:W-:-:S04]  /*2c10*/  DEPBAR.LE SB0, 0x0 ;  /* 0x000080000000791a */ /* 0x000fc80000000000 */
[----:B------:R-:W-:Y:S08]  /*2c20*/  BAR.SYNC.DEFER_BLOCKING 0x0 ;  /* 0x0000000000007b1d */ /* 0x000ff00000010000 */
[----:B------:R-:W-:Y:S06]  /*2c30*/  BAR.SYNC.DEFER_BLOCKING 0x0 ;  /* 0x0000000000007b1d */ /* 0x000fec0000010000 */
[----:B-1----:R-:W-:Y:S05]  /*2c40*/  @P2 BRA `(.L_x_76) ;  /* 0x0000000000a02947 */ /* 0x002fea0003800000 */
[----:B------:R-:W1:Y:S01]  /*2c50*/  S2UR UR5, SR_CgaCtaId ;  /* 0x00000000000579c3 */ /* 0x000e620000008800 */
[----:B------:R-:W-:Y:S01]  /*2c60*/  NOP ;  /* 0x0000000000007918 */ /* 0x000fe20000000000 */
[----:B------:R-:W-:Y:S01]  /*2c70*/  UMOV UR4, 0x50 ;  /* 0x0000005000047882 */ /* 0x000fe20000000000 */
[----:B------:R-:W-:Y:S02]  /*2c80*/  IMAD.U32 R0, RZ, RZ, UR23 ;  /* 0x00000017ff007e24 */ /* 0x000fe4000f8e00ff */
[----:B------:R-:W-:Y:S02]  /*2c90*/  IMAD.MOV.U32 R3, RZ, RZ, 0xff ;  /* 0x000000ffff037424 */ /* 0x000fe400078e00ff */
[----:B------:R-:W-:Y:S01]  /*2ca0*/  IMAD.MOV.U32 R7, RZ, RZ, 0x1 ;  /* 0x00000001ff077424 */ /* 0x000fe200078e00ff */
[----:B------:R-:W-:-:S04]  /*2cb0*/  LOP3.LUT R0, R0, 0xffff, RZ, 0xc0, !PT ;  /* 0x0000ffff00007812 */ /* 0x000fc800078ec0ff */
[----:B------:R-:W-:-:S05]  /*2cc0*/  SHF.R.U32.HI R0, RZ, 0x5, R0 ;  /* 0x00000005ff007819 */ /* 0x000fca0000011600 */
[----:B------:R-:W-:Y:S01]  /*2cd0*/  VIADD R2, R0, 0x10 ;  /* 0x0000001000027836 */ /* 0x000fe20000000000 */
[----:B------:R-:W-:Y:S01]  /*2ce0*/  SHF.L.U32 R0, R3, R0, RZ ;  /* 0x0000000003007219 */ /* 0x000fe200000006ff */
[----:B-1----:R-:W-:-:S03]  /*2cf0*/  ULEA UR6, UR5, UR4, 0x18 ;  /* 0x0000000405067291 */ /* 0x002fc6000f8ec0ff */
[----:B------:R-:W-:-:S04]  /*2d00*/  SHF.L.U32 R3, R7, R2, RZ ;  /* 0x0000000207037219 */ /* 0x000fc800000006ff */
[----:B------:R-:W-:Y:S02]  /*2d10*/  LOP3.LUT R0, R3, R0, RZ, 0xfc, !PT ;  /* 0x0000000003007212 */ /* 0x000fe400078efcff */
[----:B------:R-:W1:Y:S02]  /*2d20*/  LDS R5, [UR6] ;  /* 0x00000006ff057984 */ /* 0x000e640008000800 */
[C---:B------:R-:W-:Y:S02]  /*2d30*/  LOP3.LUT R2, R0.reuse, 0xffff, RZ, 0xc0, !PT ;  /* 0x0000ffff00027812 */ /* 0x040fe400078ec0ff */
[----:B-1----:R-:W-:-:S04]  /*2d40*/  LOP3.LUT R3, R0, 0xffff, R5, 0x80, !PT ;  /* 0x0000ffff00037812 */ /* 0x002fc800078e8005 */
[----:B------:R-:W-:-:S13]  /*2d50*/  ISETP.NE.AND P0, PT, R3, R2, PT ;  /* 0x000000020300720c */ /* 0x000fda0003f05270 */
[----:B------:R-:W-:Y:S05]  /*2d60*/  @P0 BRA `(.L_x_77) ;  /* 0x0000000000500947 */ /* 0x000fea0003800000 */
[----:B------:R-:W-:Y:S02]  /*2d70*/  SHF.R.U32.HI R5, RZ, 0x10, R5 ;  /* 0x00000010ff057819 */ /* 0x000fe40000011605 */
[----:B------:R-:W-:-:S04]  /*2d80*/  SHF.R.U32.HI R2, RZ, 0x10, R0 ;  /* 0x00000010ff027819 */ /* 0x000fc80000011600 */
[----:B------:R-:W-:-:S04]  /*2d90*/  LOP3.LUT R5, R5, R2, RZ, 0xc0, !PT ;  /* 0x0000000205057212 */ /* 0x000fc800078ec0ff */
[----:B------:R-:W-:-:S13]  /*2da0*/  ISETP.NE.AND P0, PT, R5, R2, PT ;  /* 0x000000020500720c */ /* 0x000fda0003f05270 */
[----:B------:R-:W-:Y:S05]  /*2db0*/  @P0 BRA `(.L_x_78) ;  /* 0x0000000000300947 */ /* 0x000fea0003800000 */
[----:B------:R-:W-:Y:S01]  /*2dc0*/  R2UR UR4, R0 ;  /* 0x00000000000472ca */ /* 0x000fe200000e0000 */
[----:B------:R-:W-:Y:S01]  /*2dd0*/  VOTEU.ANY UR5, UPT, PT ;  /* 0x0000000000057886 */ /* 0x000fe200038e0100 */
[----:B------:R-:W1:Y:S01]  /*2de0*/  S2R R0, SR_LANEID ;  /* 0x0000000000007919 */ /* 0x000e620000000000 */
[----:B------:R-:W-:-:S10]  /*2df0*/  UFLO.U32 UR5, UR5 ;  /* 0x00000005000572bd */ /* 0x000fd400080e0000 */
[----:B------:R-:W-:-:S06]  /*2e00*/  ULOP3.LUT UR4, URZ, UR4, URZ, 0x33, !UPT ;  /* 0x00000004ff047292 */ /* 0x000fcc000f8e33ff */
[----:B------:R-:W-:-:S04]  /*2e10*/  IMAD.U32 R2, RZ, RZ, UR4 ;  /* 0x00000004ff027e24 */ /* 0x000fc8000f8e00ff */
[----:B------:R-:W2:Y:S02]  /*2e20*/  REDUX UR7, R2 ;  /* 0x00000000020773c4 */ /* 0x000ea40000000000 */
[----:B------:R3:W-:Y:S01]  /*2e30*/  UTCATOMSWS.AND URZ, UR4 ;  /* 0x0000000400ff79e3 */ /* 0x0007e20008000000 */
[----:B-1----:R-:W-:Y:S01]  /*2e40*/  ISETP.EQ.U32.AND P0, PT, R0, UR5, PT ;  /* 0x0000000500007c0c */ /* 0x002fe2000bf02070 */
[----:B--2---:R-:W-:-:S12]  /*2e50*/  IMAD.U32 R0, RZ, RZ, UR7 ;  /* 0x00000007ff007e24 */ /* 0x004fd8000f8e00ff */
[----:B------:R3:W-:Y:S01]  /*2e60*/  @P0 ATOMS.AND RZ, [UR6], R0 ;  /* 0x00000000ffff098c */ /* 0x0007e2000a800006 */
[----:B------:R-:W-:Y:S05]  /*2e70*/  BRA `(.L_x_76) ;  /* 0x0000000000147947 */ /* 0x000fea0003800000 */
.L_x_78:
[----:B------:R-:W-:-:S07]  /*2e80*/  MOV R2, 0x2ea0 ;  /* 0x00002ea000027802 */ /* 0x000fce0000000f00 */
[----:B------:R-:W-:Y:S05]  /*2e90*/  CALL.REL.NOINC `($__internal_0_$__cuda_sm10x_tcgen05_guardrail_trap_col_being_dealloced_not_returned_by_alloc) ;  /* 0x0000000000447944 */ /* 0x000fea0003c00000 */
[----:B------:R-:W-:Y:S05]  /*2ea0*/  BRA `(.L_x_76) ;  /* 0x0000000000087947 */ /* 0x000fea0003800000 */
.L_x_77:
[----:B------:R-:W-:-:S07]  /*2eb0*/  MOV R2, 0x2ed0 ;  /* 0x00002ed000027802 */ /* 0x000fce0000000f00 */
[----:B------:R-:W-:Y:S05]  /*2ec0*/  CALL.REL.NOINC `($__internal_2_$__cuda_sm10x_tcgen05_guardrail_trap_unallocated_columns_being_dealloced) ;  /* 0x0000000000507944 */ /* 0x000fea0003c00000 */
.L_x_76:
[----:B------:R-:W-:Y:S01]  /*2ed0*/  NOP ;  /* 0x0000000000007918 */ /* 0x000fe20000000000 */
[----:B---3--:R-:W-:Y:S05]  /*2ee0*/  EXIT ;  /* 0x000000000000794d */ /* 0x008fea0003800000 */
.L_x_61:
[----:B------:R-:W1:Y:S02]  /*2ef0*/  SYNCS.PHASECHK.TRANS64.TRYWAIT P0, [UR8+0x30000], RZ ;  /* 0x030000ffff0075a7 */ /* 0x000e640008001108 */
[----:B-1----:R-:W-:Y:S05]  /*2f00*/  @!P0 BRA `(.L_x_61) ;  /* 0xfffffffc00f88947 */ /* 0x002fea000383ffff */
[----:B------:R-:W-:Y:S05]  /*2f10*/  BRA `(.L_x_79) ;  /* 0xffffffec00387947 */ /* 0x000fea000383ffff */
.L_x_63:
[----:B------:R-:W1:Y:S02]  /*2f20*/  SYNCS.PHASECHK.TRANS64.TRYWAIT P1, [UR8+0x30020], RZ ;  /* 0x030020ffff0075a7 */ /* 0x000e640008021108 */
[----:B-1----:R-:W-:Y:S05]  /*2f30*/  @!P1 BRA `(.L_x_63) ;  /* 0xfffffffc00f89947 */ /* 0x002fea000383ffff */
[----:B------:R-:W-:Y:S05]  /*2f40*/  BRA `(.L_x_80) ;  /* 0xffffffec00d47947 */ /* 0x000fea000383ffff */
.L_x_64:
[----:B------:R-:W2:Y:S02]  /*2f50*/  SYNCS.PHASECHK.TRANS64.TRYWAIT P0, [UR28+0x30000], R2 ;  /* 0x03000002ff0075a7 */ /* 0x000ea4000800111c */
[----:B--2---:R-:W-:Y:S05]  /*2f60*/  @!P0 BRA `(.L_x_64) ;  /* 0xfffffffc00f88947 */ /* 0x004fea000383ffff */
[----:B------:R-:W-:Y:S05]  /*2f70*/  BRA `(.L_x_81) ;  /* 0xfffffff000547947 */ /* 0x000fea000383ffff */
.L_x_66:
[----:B------:R-:W2:Y:S02]  /*2f80*/  SYNCS.PHASECHK.TRANS64.TRYWAIT P0, [UR28+0x30020], R2 ;  /* 0x03002002ff0075a7 */ /* 0x000ea4000800111c */
[----:B--2---:R-:W-:Y:S05]  /*2f90*/  @!P0 BRA `(.L_x_66) ;  /* 0xfffffffc00f88947 */ /* 0x004fea000383ffff */
[----:B------:R-:W-:Y:S05]  /*2fa0*/  BRA `(.L_x_82) ;  /* 0xfffffff000fc7947 */ /* 0x000fea000383ffff */
        .weak           $__internal_0_$__cuda_sm10x_tcgen05_guardrail_trap_col_being_dealloced_not_returned_by_alloc
        .type           $__internal_0_$__cuda_sm10x_tcgen05_guardrail_trap_col_being_dealloced_not_returned_by_alloc,@function
        .size           $__internal_0_$__cuda_sm10x_tcgen05_guardrail_trap_col_being_dealloced_not_returned_by_alloc,($__internal_1_$__cuda_sm10x_tcgen05_guardrail_trap_phase_invalid_during_alloc - $__internal_0_$__cuda_sm10x_tcgen05_guardrail_trap_col_being_dealloced_not_returned_by_alloc)
$__internal_0_$__cuda_sm10x_tcgen05_guardrail_trap_col_being_dealloced_not_returned_by_alloc:
[----:B------:R-:W-:Y:S05]  /*2fb0*/  BPT.TRAP 0x1 ;  /* 0x000000040000795c */ /* 0x000fea0000300000 */
[----:B------:R-:W-:-:S04]  /*2fc0*/  IMAD.MOV.U32 R3, RZ, RZ, 0x0 ;  /* 0x00000000ff037424 */ /* 0x000fc800078e00ff */
[----:B------:R-:W-:Y:S05]  /*2fd0*/  RET.REL.NODEC R2 `(gluon_tcgen05) ;  /* 0xffffffd002087950 */ /* 0x000fea0003c3ffff */
        .weak           $__internal_1_$__cuda_sm10x_tcgen05_guardrail_trap_phase_invalid_during_alloc
        .type           $__internal_1_$__cuda_sm10x_tcgen05_guardrail_trap_phase_invalid_during_alloc,@function
        .size           $__internal_1_$__cuda_sm10x_tcgen05_guardrail_trap_phase_invalid_during_alloc,($__internal_2_$__cuda_sm10x_tcgen05_guardrail_trap_unallocated_columns_being_dealloced - $__internal_1_$__cuda_sm10x_tcgen05_guardrail_trap_phase_invalid_during_alloc)
$__internal_1_$__cuda_sm10x_tcgen05_guardrail_trap_phase_invalid_during_alloc:
[----:B------:R-:W-:Y:S05]  /*2fe0*/  BPT.TRAP 0x1 ;  /* 0x000000040000795c */ /* 0x000fea0000300000 */
[----:B------:R-:W-:-:S04]  /*2ff0*/  IMAD.MOV.U32 R3, RZ, RZ, 0x0 ;  /* 0x00000000ff037424 */ /* 0x000fc800078e00ff */
[----:B------:R-:W-:Y:S05]  /*3000*/  RET.REL.NODEC R2 `(gluon_tcgen05) ;  /* 0xffffffcc02fc7950 */ /* 0x000fea0003c3ffff */
        .weak           $__internal_2_$__cuda_sm10x_tcgen05_guardrail_trap_unallocated_columns_being_dealloced
        .type           $__internal_2_$__cuda_sm10x_tcgen05_guardrail_trap_unallocated_columns_being_dealloced,@function
        .size           $__internal_2_$__cuda_sm10x_tcgen05_guardrail_trap_unallocated_columns_being_dealloced,(.L_x_86 - $__internal_2_$__cuda_sm10x_tcgen05_guardrail_trap_unallocated_columns_being_dealloced)
$__internal_2_$__cuda_sm10x_tcgen05_guardrail_trap_unallocated_columns_being_dealloced:
[----:B------:R-:W-:Y:S05]  /*3010*/  BPT.TRAP 0x1 ;  /* 0x000000040000795c */ /* 0x000fea0000300000 */
[----:B------:R-:W-:-:S04]  /*3020*/  IMAD.MOV.U32 R3, RZ, RZ, 0x0 ;  /* 0x00000000ff037424 */ /* 0x000fc800078e00ff */
[----:B------:R-:W-:Y:S05]  /*3030*/  RET.REL.NODEC R2 `(gluon_tcgen05) ;  /* 0xffffffcc02f07950 */ /* 0x000fea0003c3ffff */
.L_x_83:
[----:B------:R-:W-:-:S00]  /*3040*/  BRA `(.L_x_83) ;  /* 0xfffffffc00fc7947 */ /* 0x000fc0000383ffff */
[----:B------:R-:W-:-:S00]  /*3050*/  NOP ;  /* 0x0000000000007918 */ /* 0x000fc00000000000 */
        /* <DEDUP_REMOVED lines=10> */
.L_x_86:


//--------------------- .nv.shared.gluon_tcgen05  --------------------------
	.section	.nv.shared.gluon_tcgen05,"aw",@nobits
	.sectionflags	@""
	.align	16
	.zero		1024


//--------------------- .nv.shared.reserved.0     --------------------------
	.section	.nv.shared.reserved.0,"aw",@nobits
	.align	8
	.weak		__nv_reservedSMEM_offset_0_alias
	.size		__nv_reservedSMEM_offset_0_alias, 0, 64
	.other		__nv_reservedSMEM_offset_0_alias,@"STO_CUDA_RESERVED_SHARED STV_DEFAULT"
__nv_reservedSMEM_offset_0_alias:
	.zero		0
.nv.shared.reserved.0:
	.zero		64
	.weak		__nv_reservedSMEM_allocation_phase
	.type		__nv_reservedSMEM_allocation_phase,@object
	.size		__nv_reservedSMEM_allocation_phase,(.L_0 - __nv_reservedSMEM_allocation_phase)
__nv_reservedSMEM_allocation_phase:
	.zero		1
.L_0:
	.zero		7
	.weak		__nv_reservedSMEM_devtool_atexit_pc
	.type		__nv_reservedSMEM_devtool_atexit_pc,@object
	.size		__nv_reservedSMEM_devtool_atexit_pc,(__nv_reservedSMEM_allocation_mask - __nv_reservedSMEM_devtool_atexit_pc)
__nv_reservedSMEM_devtool_atexit_pc:
	.zero		8
	.weak		__nv_reservedSMEM_allocation_mask
	.type		__nv_reservedSMEM_allocation_mask,@object
	.size		__nv_reservedSMEM_allocation_mask,(.L_2 - __nv_reservedSMEM_allocation_mask)
__nv_reservedSMEM_allocation_mask:
	.zero		4
.L_2:


//--------------------- .nv.constant0.gluon_tcgen05 --------------------------
	.section	.nv.constant0.gluon_tcgen05,"a",@progbits
	.sectionflags	@""
	.align	4
.nv.constant0.gluon_tcgen05:
	.zero		976


//--------------------- SYMBOLS --------------------------

	.type		.nv.reservedSmem.offset0,@object
	.size		.nv.reservedSmem.offset0,0x4
	.type		.nv.reservedSmem.cap,@object
	.size		.nv.reservedSmem.cap,0x4
